//
// Generated by NVIDIA NVVM Compiler
//
// Compiler Build ID: CL-36424714
// Cuda compilation tools, release 13.0, V13.0.88
// Based on NVVM 20.0.0
//

.version 9.0
.target sm_100
.address_size 64

	// .globl	_Z5add_1iPdS_S_

.visible .entry _Z5add_1iPdS_S_(
	.param .u32 _Z5add_1iPdS_S__param_0,
	.param .u64 .ptr .align 1 _Z5add_1iPdS_S__param_1,
	.param .u64 .ptr .align 1 _Z5add_1iPdS_S__param_2,
	.param .u64 .ptr .align 1 _Z5add_1iPdS_S__param_3
)
{
	.reg .pred 	%p<7>;
	.reg .b32 	%r<27>;
	.reg .b64 	%rd<31>;
	.reg .b64 	%fd<16>;

	ld.param.u32 	%r11, [_Z5add_1iPdS_S__param_0];
	ld.param.u64 	%rd8, [_Z5add_1iPdS_S__param_1];
	ld.param.u64 	%rd9, [_Z5add_1iPdS_S__param_2];
	ld.param.u64 	%rd10, [_Z5add_1iPdS_S__param_3];
	cvta.to.global.u64 	%rd1, %rd10;
	cvta.to.global.u64 	%rd2, %rd9;
	cvta.to.global.u64 	%rd3, %rd8;
	mov.u32 	%r26, %tid.x;
	mov.u32 	%r2, %ntid.x;
	setp.ge.s32 	%p1, %r26, %r11;
	@%p1 bra 	$L__BB0_6;
	add.s32 	%r12, %r26, %r2;
	max.u32 	%r13, %r11, %r12;
	setp.lt.u32 	%p2, %r12, %r11;
	selp.u32 	%r14, 1, 0, %p2;
	add.s32 	%r15, %r12, %r14;
	sub.s32 	%r16, %r13, %r15;
	div.u32 	%r17, %r16, %r2;
	add.s32 	%r3, %r17, %r14;
	and.b32  	%r18, %r3, 3;
	setp.eq.s32 	%p3, %r18, 3;
	@%p3 bra 	$L__BB0_4;
	add.s32 	%r19, %r3, 1;
	and.b32  	%r20, %r19, 3;
	mul.wide.u32 	%rd30, %r26, 8;
	mul.wide.u32 	%rd5, %r2, 8;
	neg.s32 	%r24, %r20;
	mad.lo.s32 	%r26, %r2, %r20, %r26;
$L__BB0_3:
	.pragma "nounroll";
	add.s64 	%rd11, %rd3, %rd30;
	ld.global.f64 	%fd1, [%rd11];
	add.s64 	%rd12, %rd2, %rd30;
	ld.global.f64 	%fd2, [%rd12];
	add.f64 	%fd3, %fd1, %fd2;
	add.s64 	%rd13, %rd1, %rd30;
	st.global.f64 	[%rd13], %fd3;
	add.s64 	%rd30, %rd30, %rd5;
	add.s32 	%r24, %r24, 1;
	setp.ne.s32 	%p4, %r24, 0;
	@%p4 bra 	$L__BB0_3;
$L__BB0_4:
	setp.lt.u32 	%p5, %r3, 3;
	@%p5 bra 	$L__BB0_6;
$L__BB0_5:
	mul.wide.u32 	%rd14, %r26, 8;
	add.s64 	%rd15, %rd3, %rd14;
	ld.global.f64 	%fd4, [%rd15];
	add.s64 	%rd16, %rd2, %rd14;
	ld.global.f64 	%fd5, [%rd16];
	add.f64 	%fd6, %fd4, %fd5;
	add.s64 	%rd17, %rd1, %rd14;
	st.global.f64 	[%rd17], %fd6;
	add.s32 	%r21, %r26, %r2;
	mul.wide.u32 	%rd18, %r21, 8;
	add.s64 	%rd19, %rd3, %rd18;
	ld.global.f64 	%fd7, [%rd19];
	add.s64 	%rd20, %rd2, %rd18;
	ld.global.f64 	%fd8, [%rd20];
	add.f64 	%fd9, %fd7, %fd8;
	add.s64 	%rd21, %rd1, %rd18;
	st.global.f64 	[%rd21], %fd9;
	add.s32 	%r22, %r21, %r2;
	mul.wide.u32 	%rd22, %r22, 8;
	add.s64 	%rd23, %rd3, %rd22;
	ld.global.f64 	%fd10, [%rd23];
	add.s64 	%rd24, %rd2, %rd22;
	ld.global.f64 	%fd11, [%rd24];
	add.f64 	%fd12, %fd10, %fd11;
	add.s64 	%rd25, %rd1, %rd22;
	st.global.f64 	[%rd25], %fd12;
	add.s32 	%r23, %r22, %r2;
	mul.wide.u32 	%rd26, %r23, 8;
	add.s64 	%rd27, %rd3, %rd26;
	ld.global.f64 	%fd13, [%rd27];
	add.s64 	%rd28, %rd2, %rd26;
	ld.global.f64 	%fd14, [%rd28];
	add.f64 	%fd15, %fd13, %fd14;
	add.s64 	%rd29, %rd1, %rd26;
	st.global.f64 	[%rd29], %fd15;
	add.s32 	%r26, %r23, %r2;
	setp.lt.s32 	%p6, %r26, %r11;
	@%p6 bra 	$L__BB0_5;
$L__BB0_6:
	ret;

}
	// .globl	_Z5add_2iPdS_S_
.visible .entry _Z5add_2iPdS_S_(
	.param .u32 _Z5add_2iPdS_S__param_0,
	.param .u64 .ptr .align 1 _Z5add_2iPdS_S__param_1,
	.param .u64 .ptr .align 1 _Z5add_2iPdS_S__param_2,
	.param .u64 .ptr .align 1 _Z5add_2iPdS_S__param_3
)
{
	.reg .pred 	%p<7>;
	.reg .b32 	%r<27>;
	.reg .b64 	%rd<31>;
	.reg .b64 	%fd<16>;

	ld.param.u32 	%r11, [_Z5add_2iPdS_S__param_0];
	ld.param.u64 	%rd8, [_Z5add_2iPdS_S__param_1];
	ld.param.u64 	%rd9, [_Z5add_2iPdS_S__param_2];
	ld.param.u64 	%rd10, [_Z5add_2iPdS_S__param_3];
	cvta.to.global.u64 	%rd1, %rd10;
	cvta.to.global.u64 	%rd2, %rd9;
	cvta.to.global.u64 	%rd3, %rd8;
	mov.u32 	%r26, %tid.x;
	mov.u32 	%r2, %ntid.x;
	setp.ge.s32 	%p1, %r26, %r11;
	@%p1 bra 	$L__BB1_6;
	add.s32 	%r12, %r26, %r2;
	max.u32 	%r13, %r11, %r12;
	setp.lt.u32 	%p2, %r12, %r11;
	selp.u32 	%r14, 1, 0, %p2;
	add.s32 	%r15, %r12, %r14;
	sub.s32 	%r16, %r13, %r15;
	div.u32 	%r17, %r16, %r2;
	add.s32 	%r3, %r17, %r14;
	and.b32  	%r18, %r3, 3;
	setp.eq.s32 	%p3, %r18, 3;
	@%p3 bra 	$L__BB1_4;
	add.s32 	%r19, %r3, 1;
	and.b32  	%r20, %r19, 3;
	mul.wide.u32 	%rd30, %r26, 8;
	mul.wide.u32 	%rd5, %r2, 8;
	neg.s32 	%r24, %r20;
	mad.lo.s32 	%r26, %r2, %r20, %r26;
$L__BB1_3:
	.pragma "nounroll";
	add.s64 	%rd11, %rd3, %rd30;
	ld.global.f64 	%fd1, [%rd11];
	add.s64 	%rd12, %rd2, %rd30;
	ld.global.f64 	%fd2, [%rd12];
	add.f64 	%fd3, %fd1, %fd2;
	add.s64 	%rd13, %rd1, %rd30;
	st.global.f64 	[%rd13], %fd3;
	bar.sync 	0;
	add.s64 	%rd30, %rd30, %rd5;
	add.s32 	%r24, %r24, 1;
	setp.ne.s32 	%p4, %r24, 0;
	@%p4 bra 	$L__BB1_3;
$L__BB1_4:
	setp.lt.u32 	%p5, %r3, 3;
	@%p5 bra 	$L__BB1_6;
$L__BB1_5:
	mul.wide.u32 	%rd14, %r26, 8;
	add.s64 	%rd15, %rd3, %rd14;
	ld.global.f64 	%fd4, [%rd15];
	add.s64 	%rd16, %rd2, %rd14;
	ld.global.f64 	%fd5, [%rd16];
	add.f64 	%fd6, %fd4, %fd5;
	add.s64 	%rd17, %rd1, %rd14;
	st.global.f64 	[%rd17], %fd6;
	bar.sync 	0;
	add.s32 	%r21, %r26, %r2;
	mul.wide.u32 	%rd18, %r21, 8;
	add.s64 	%rd19, %rd3, %rd18;
	ld.global.f64 	%fd7, [%rd19];
	add.s64 	%rd20, %rd2, %rd18;
	ld.global.f64 	%fd8, [%rd20];
	add.f64 	%fd9, %fd7, %fd8;
	add.s64 	%rd21, %rd1, %rd18;
	st.global.f64 	[%rd21], %fd9;
	bar.sync 	0;
	add.s32 	%r22, %r21, %r2;
	mul.wide.u32 	%rd22, %r22, 8;
	add.s64 	%rd23, %rd3, %rd22;
	ld.global.f64 	%fd10, [%rd23];
	add.s64 	%rd24, %rd2, %rd22;
	ld.global.f64 	%fd11, [%rd24];
	add.f64 	%fd12, %fd10, %fd11;
	add.s64 	%rd25, %rd1, %rd22;
	st.global.f64 	[%rd25], %fd12;
	bar.sync 	0;
	add.s32 	%r23, %r22, %r2;
	mul.wide.u32 	%rd26, %r23, 8;
	add.s64 	%rd27, %rd3, %rd26;
	ld.global.f64 	%fd13, [%rd27];
	add.s64 	%rd28, %rd2, %rd26;
	ld.global.f64 	%fd14, [%rd28];
	add.f64 	%fd15, %fd13, %fd14;
	add.s64 	%rd29, %rd1, %rd26;
	st.global.f64 	[%rd29], %fd15;
	bar.sync 	0;
	add.s32 	%r26, %r23, %r2;
	setp.lt.s32 	%p6, %r26, %r11;
	@%p6 bra 	$L__BB1_5;
$L__BB1_6:
	ret;

}
	// .globl	_Z5add_3iPdS_S_
.visible .entry _Z5add_3iPdS_S_(
	.param .u32 _Z5add_3iPdS_S__param_0,
	.param .u64 .ptr .align 1 _Z5add_3iPdS_S__param_1,
	.param .u64 .ptr .align 1 _Z5add_3iPdS_S__param_2,
	.param .u64 .ptr .align 1 _Z5add_3iPdS_S__param_3
)
{
	.reg .pred 	%p<8>;
	.reg .b32 	%r<31>;
	.reg .b64 	%rd<34>;
	.reg .b64 	%fd<16>;

	ld.param.s32 	%rd4, [_Z5add_3iPdS_S__param_0];
	ld.param.u64 	%rd17, [_Z5add_3iPdS_S__param_1];
	ld.param.u64 	%rd18, [_Z5add_3iPdS_S__param_2];
	ld.param.u64 	%rd19, [_Z5add_3iPdS_S__param_3];
	cvta.to.global.u64 	%rd1, %rd19;
	cvta.to.global.u64 	%rd2, %rd18;
	cvta.to.global.u64 	%rd3, %rd17;
	mov.u32 	%r1, %tid.x;
	mov.u32 	%r16, %ntid.x;
	cvt.u64.u32 	%rd20, %r1;
	mul.lo.s64 	%rd5, %rd4, %rd20;
	cvt.u64.u32 	%rd6, %r16;
	and.b64  	%rd21, %rd5, -4294967296;
	setp.ne.s64 	%p1, %rd21, 0;
	@%p1 bra 	$L__BB2_2;
	cvt.u32.u64 	%r17, %rd6;
	cvt.u32.u64 	%r18, %rd5;
	div.u32 	%r19, %r18, %r17;
	cvt.u64.u32 	%rd32, %r19;
	bra.uni 	$L__BB2_3;
$L__BB2_2:
	div.s64 	%rd32, %rd5, %rd6;
$L__BB2_3:
	cvt.u32.u64 	%r2, %rd32;
	add.s32 	%r20, %r1, 1;
	cvt.u64.u32 	%rd22, %r20;
	mul.lo.s64 	%rd10, %rd4, %rd22;
	and.b64  	%rd23, %rd10, -4294967296;
	setp.ne.s64 	%p2, %rd23, 0;
	@%p2 bra 	$L__BB2_5;
	cvt.u32.u64 	%r21, %rd6;
	cvt.u32.u64 	%r22, %rd10;
	div.u32 	%r23, %r22, %r21;
	cvt.u64.u32 	%rd33, %r23;
	bra.uni 	$L__BB2_6;
$L__BB2_5:
	div.s64 	%rd33, %rd10, %rd6;
$L__BB2_6:
	cvt.u32.u64 	%r3, %rd33;
	setp.ge.s32 	%p3, %r2, %r3;
	@%p3 bra 	$L__BB2_13;
	sub.s32 	%r24, %r3, %r2;
	and.b32  	%r4, %r24, 3;
	setp.eq.s32 	%p4, %r4, 0;
	mov.u32 	%r28, %r2;
	@%p4 bra 	$L__BB2_10;
	neg.s32 	%r26, %r4;
	mov.u32 	%r28, %r2;
$L__BB2_9:
	.pragma "nounroll";
	mul.wide.s32 	%rd24, %r28, 8;
	add.s64 	%rd25, %rd1, %rd24;
	add.s64 	%rd26, %rd2, %rd24;
	add.s64 	%rd27, %rd3, %rd24;
	ld.global.f64 	%fd1, [%rd27];
	ld.global.f64 	%fd2, [%rd26];
	add.f64 	%fd3, %fd1, %fd2;
	st.global.f64 	[%rd25], %fd3;
	add.s32 	%r28, %r28, 1;
	add.s32 	%r26, %r26, 1;
	setp.ne.s32 	%p5, %r26, 0;
	@%p5 bra 	$L__BB2_9;
$L__BB2_10:
	sub.s32 	%r25, %r2, %r3;
	setp.gt.u32 	%p6, %r25, -4;
	@%p6 bra 	$L__BB2_13;
	sub.s32 	%r29, %r28, %r3;
	add.s64 	%rd14, %rd3, 16;
	add.s64 	%rd15, %rd2, 16;
	add.s64 	%rd16, %rd1, 16;
$L__BB2_12:
	mul.wide.s32 	%rd28, %r28, 8;
	add.s64 	%rd29, %rd14, %rd28;
	add.s64 	%rd30, %rd15, %rd28;
	add.s64 	%rd31, %rd16, %rd28;
	ld.global.f64 	%fd4, [%rd29+-16];
	ld.global.f64 	%fd5, [%rd30+-16];
	add.f64 	%fd6, %fd4, %fd5;
	st.global.f64 	[%rd31+-16], %fd6;
	ld.global.f64 	%fd7, [%rd29+-8];
	ld.global.f64 	%fd8, [%rd30+-8];
	add.f64 	%fd9, %fd7, %fd8;
	st.global.f64 	[%rd31+-8], %fd9;
	ld.global.f64 	%fd10, [%rd29];
	ld.global.f64 	%fd11, [%rd30];
	add.f64 	%fd12, %fd10, %fd11;
	st.global.f64 	[%rd31], %fd12;
	ld.global.f64 	%fd13, [%rd29+8];
	ld.global.f64 	%fd14, [%rd30+8];
	add.f64 	%fd15, %fd13, %fd14;
	st.global.f64 	[%rd31+8], %fd15;
	add.s32 	%r28, %r28, 4;
	add.s32 	%r29, %r29, 4;
	setp.ne.s32 	%p7, %r29, 0;
	@%p7 bra 	$L__BB2_12;
$L__BB2_13:
	ret;

}
	// .globl	_Z5add_4iPdS_S_
.visible .entry _Z5add_4iPdS_S_(
	.param .u32 _Z5add_4iPdS_S__param_0,
	.param .u64 .ptr .align 1 _Z5add_4iPdS_S__param_1,
	.param .u64 .ptr .align 1 _Z5add_4iPdS_S__param_2,
	.param .u64 .ptr .align 1 _Z5add_4iPdS_S__param_3
)
{
	.reg .b32 	%r<5>;
	.reg .b64 	%rd<11>;
	.reg .b64 	%fd<4>;

	ld.param.u64 	%rd1, [_Z5add_4iPdS_S__param_1];
	ld.param.u64 	%rd2, [_Z5add_4iPdS_S__param_2];
	ld.param.u64 	%rd3, [_Z5add_4iPdS_S__param_3];
	cvta.to.global.u64 	%rd4, %rd3;
	cvta.to.global.u64 	%rd5, %rd2;
	cvta.to.global.u64 	%rd6, %rd1;
	mov.u32 	%r1, %ctaid.x;
	mov.u32 	%r2, %ntid.x;
	mov.u32 	%r3, %tid.x;
	mad.lo.s32 	%r4, %r1, %r2, %r3;
	mul.wide.s32 	%rd7, %r4, 8;
	add.s64 	%rd8, %rd6, %rd7;
	ld.global.f64 	%fd1, [%rd8];
	add.s64 	%rd9, %rd5, %rd7;
	ld.global.f64 	%fd2, [%rd9];
	add.f64 	%fd3, %fd1, %fd2;
	add.s64 	%rd10, %rd4, %rd7;
	st.global.f64 	[%rd10], %fd3;
	ret;

}


// ===== COMPILED SASS (sm_100) =====

	.target	sm_100

	.elftype	@"ET_EXEC"


//--------------------- .note.nv.tkinfo           --------------------------
	.section	.note.nv.tkinfo,"",@"SHT_NOTE"
	.sectionflags	@"SHF_NOTE_NV_TKINFO"
	.tkinfo
        /*0018*/ 	.word	0x00000002
        /*0030*/ 	.string	""
        /*0030*/ 	.string	"ptxas"
        /*0030*/ 	.string	"Cuda compilation tools, release 13.0, V13.0.88"
        /*0030*/ 	.string	"Build cuda_13.0.r13.0/compiler.36424714_0"
        /*0030*/ 	.string	"-arch sm_100 -m 64 "



//--------------------- .note.nv.cuinfo           --------------------------
	.section	.note.nv.cuinfo,"",@"SHT_NOTE"
	.sectionflags	@"SHF_NOTE_NV_CUINFO"
        /*0018*/ 	.short	0x0002
        /*001a*/ 	.short	0x0064
        /*001c*/ 	.short	0x0082
	.zero		2


//--------------------- .nv.info                  --------------------------
	.section	.nv.info,"",@"SHT_CUDA_INFO"
	.align	4


	//----- nvinfo : EIATTR_REGCOUNT
	.align		4
        /*0000*/ 	.byte	0x04, 0x2f
        /*0002*/ 	.short	(.L_1 - .L_0)
	.align		4
.L_0:
        /*0004*/ 	.word	index@(_Z5add_1iPdS_S_)
        /*0008*/ 	.word	0x0000001c


	//----- nvinfo : EIATTR_FRAME_SIZE
	.align		4
.L_1:
        /*000c*/ 	.byte	0x04, 0x11
        /*000e*/ 	.short	(.L_3 - .L_2)
	.align		4
.L_2:
        /*0010*/ 	.word	index@(_Z5add_1iPdS_S_)
        /*0014*/ 	.word	0x00000000


	//----- nvinfo : EIATTR_REGCOUNT
	.align		4
.L_3:
        /*0018*/ 	.byte	0x04, 0x2f
        /*001a*/ 	.short	(.L_5 - .L_4)
	.align		4
.L_4:
        /*001c*/ 	.word	index@(_Z5add_2iPdS_S_)
        /*0020*/ 	.word	0x0000001c


	//----- nvinfo : EIATTR_FRAME_SIZE
	.align		4
.L_5:
        /*0024*/ 	.byte	0x04, 0x11
        /*0026*/ 	.short	(.L_7 - .L_6)
	.align		4
.L_6:
        /*0028*/ 	.word	index@(_Z5add_2iPdS_S_)
        /*002c*/ 	.word	0x00000000


	//----- nvinfo : EIATTR_REGCOUNT
	.align		4
.L_7:
        /*0030*/ 	.byte	0x04, 0x2f
        /*0032*/ 	.short	(.L_9 - .L_8)
	.align		4
.L_8:
        /*0034*/ 	.word	index@(_Z5add_3iPdS_S_)
        /*0038*/ 	.word	0x00000016


	//----- nvinfo : EIATTR_FRAME_SIZE
	.align		4
.L_9:
        /*003c*/ 	.byte	0x04, 0x11
        /*003e*/ 	.short	(.L_11 - .L_10)
	.align		4
.L_10:
        /*0040*/ 	.word	index@($__internal_0_$__cuda_sm20_div_s64)
        /*0044*/ 	.word	0x00000000


	//----- nvinfo : EIATTR_FRAME_SIZE
	.align		4
.L_11:
        /*0048*/ 	.byte	0x04, 0x11
        /*004a*/ 	.short	(.L_13 - .L_12)
	.align		4
.L_12:
        /*004c*/ 	.word	index@(_Z5add_3iPdS_S_)
        /*0050*/ 	.word	0x00000000


	//----- nvinfo : EIATTR_REGCOUNT
	.align		4
.L_13:
        /*0054*/ 	.byte	0x04, 0x2f
        /*0056*/ 	.short	(.L_15 - .L_14)
	.align		4
.L_14:
        /*0058*/ 	.word	index@(_Z5add_4iPdS_S_)
        /*005c*/ 	.word	0x0000000e


	//----- nvinfo : EIATTR_FRAME_SIZE
	.align		4
.L_15:
        /*0060*/ 	.byte	0x04, 0x11
        /*0062*/ 	.short	(.L_17 - .L_16)
	.align		4
.L_16:
        /*0064*/ 	.word	index@(_Z5add_4iPdS_S_)
        /*0068*/ 	.word	0x00000000


	//----- nvinfo : EIATTR_MIN_STACK_SIZE
	.align		4
.L_17:
        /*006c*/ 	.byte	0x04, 0x12
        /*006e*/ 	.short	(.L_19 - .L_18)
	.align		4
.L_18:
        /*0070*/ 	.word	index@(_Z5add_4iPdS_S_)
        /*0074*/ 	.word	0x00000000


	//----- nvinfo : EIATTR_MIN_STACK_SIZE
	.align		4
.L_19:
        /*0078*/ 	.byte	0x04, 0x12
        /*007a*/ 	.short	(.L_21 - .L_20)
	.align		4
.L_20:
        /*007c*/ 	.word	index@(_Z5add_3iPdS_S_)
        /*0080*/ 	.word	0x00000000


	//----- nvinfo : EIATTR_MIN_STACK_SIZE
	.align		4
.L_21:
        /*0084*/ 	.byte	0x04, 0x12
        /*0086*/ 	.short	(.L_23 - .L_22)
	.align		4
.L_22:
        /*0088*/ 	.word	index@(_Z5add_2iPdS_S_)
        /*008c*/ 	.word	0x00000000


	//----- nvinfo : EIATTR_MIN_STACK_SIZE
	.align		4
.L_23:
        /*0090*/ 	.byte	0x04, 0x12
        /*0092*/ 	.short	(.L_25 - .L_24)
	.align		4
.L_24:
        /*0094*/ 	.word	index@(_Z5add_1iPdS_S_)
        /*0098*/ 	.word	0x00000000
.L_25:


//--------------------- .nv.compat                --------------------------
	.section	.nv.compat,"",@"SHT_CUDA_COMPAT_INFO"
	.align	4
        /*0000*/ 	.byte	0x02, 0x09, 0x00, 0x00, 0x02, 0x02, 0x01, 0x00, 0x02, 0x05, 0x05, 0x00, 0x03, 0x07, 0x01, 0x01
        /*0010*/ 	.byte	0x02, 0x03, 0x00, 0x00, 0x02, 0x06, 0x01, 0x00, 0x04, 0x0b, 0x08, 0x00, 0x01, 0x00, 0x00, 0x00
        /*0020*/ 	.byte	0x00, 0x00, 0x00, 0x00


//--------------------- .nv.info._Z5add_4iPdS_S_  --------------------------
	.section	.nv.info._Z5add_4iPdS_S_,"",@"SHT_CUDA_INFO"
	.sectionflags	@""
	.align	4


	//----- nvinfo : EIATTR_CUDA_API_VERSION
	.align		4
        /*0000*/ 	.byte	0x04, 0x37
        /*0002*/ 	.short	(.L_27 - .L_26)
.L_26:
        /*0004*/ 	.word	0x00000082


	//----- nvinfo : EIATTR_KPARAM_INFO
	.align		4
.L_27:
        /*0008*/ 	.byte	0x04, 0x17
        /*000a*/ 	.short	(.L_29 - .L_28)
.L_28:
        /*000c*/ 	.word	0x00000000
        /*0010*/ 	.short	0x0003
        /*0012*/ 	.short	0x0018
        /*0014*/ 	.byte	0x00, 0xf5, 0x21, 0x00


	//----- nvinfo : EIATTR_KPARAM_INFO
	.align		4
.L_29:
        /*0018*/ 	.byte	0x04, 0x17
        /*001a*/ 	.short	(.L_31 - .L_30)
.L_30:
        /*001c*/ 	.word	0x00000000
        /*0020*/ 	.short	0x0002
        /*0022*/ 	.short	0x0010
        /*0024*/ 	.byte	0x00, 0xf5, 0x21, 0x00


	//----- nvinfo : EIATTR_KPARAM_INFO
	.align		4
.L_31:
        /*0028*/ 	.byte	0x04, 0x17
        /*002a*/ 	.short	(.L_33 - .L_32)
.L_32:
        /*002c*/ 	.word	0x00000000
        /*0030*/ 	.short	0x0001
        /*0032*/ 	.short	0x0008
        /*0034*/ 	.byte	0x00, 0xf5, 0x21, 0x00


	//----- nvinfo : EIATTR_KPARAM_INFO
	.align		4
.L_33:
        /*0038*/ 	.byte	0x04, 0x17
        /*003a*/ 	.short	(.L_35 - .L_34)
.L_34:
        /*003c*/ 	.word	0x00000000
        /*0040*/ 	.short	0x0000
        /*0042*/ 	.short	0x0000
        /*0044*/ 	.byte	0x00, 0xf0, 0x11, 0x00


	//----- nvinfo : EIATTR_SPARSE_MMA_MASK
	.align		4
.L_35:
        /*0048*/ 	.byte	0x03, 0x50
        /*004a*/ 	.short	0x0000


	//----- nvinfo : EIATTR_MAXREG_COUNT
	.align		4
        /*004c*/ 	.byte	0x03, 0x1b
        /*004e*/ 	.short	0x00ff


	//----- nvinfo : EIATTR_MERCURY_ISA_VERSION
	.align		4
        /*0050*/ 	.byte	0x03, 0x5f
        /*0052*/ 	.short	0x0101


	//----- nvinfo : EIATTR_VRC_CTA_INIT_COUNT
	.align		4
        /*0054*/ 	.byte	0x02, 0x4a
	.zero		1
	.zero		1


	//----- nvinfo : EIATTR_EXIT_INSTR_OFFSETS
	.align		4
        /*0058*/ 	.byte	0x04, 0x1c
        /*005a*/ 	.short	(.L_37 - .L_36)


	//   ....[0]....
.L_36:
        /*005c*/ 	.word	0x00000100


	//----- nvinfo : EIATTR_CBANK_PARAM_SIZE
	.align		4
.L_37:
        /*0060*/ 	.byte	0x03, 0x19
        /*0062*/ 	.short	0x0020


	//----- nvinfo : EIATTR_PARAM_CBANK
	.align		4
        /*0064*/ 	.byte	0x04, 0x0a
        /*0066*/ 	.short	(.L_39 - .L_38)
	.align		4
.L_38:
        /*0068*/ 	.word	index@(.nv.constant0._Z5add_4iPdS_S_)
        /*006c*/ 	.short	0x0380
        /*006e*/ 	.short	0x0020


	//----- nvinfo : EIATTR_SW_WAR
	.align		4
.L_39:
        /*0070*/ 	.byte	0x04, 0x36
        /*0072*/ 	.short	(.L_41 - .L_40)
.L_40:
        /*0074*/ 	.word	0x00000008
.L_41:


//--------------------- .nv.info._Z5add_3iPdS_S_  --------------------------
	.section	.nv.info._Z5add_3iPdS_S_,"",@"SHT_CUDA_INFO"
	.sectionflags	@""
	.align	4


	//----- nvinfo : EIATTR_CUDA_API_VERSION
	.align		4
        /*0000*/ 	.byte	0x04, 0x37
        /*0002*/ 	.short	(.L_43 - .L_42)
.L_42:
        /*0004*/ 	.word	0x00000082


	//----- nvinfo : EIATTR_KPARAM_INFO
	.align		4
.L_43:
        /*0008*/ 	.byte	0x04, 0x17
        /*000a*/ 	.short	(.L_45 - .L_44)
.L_44:
        /*000c*/ 	.word	0x00000000
        /*0010*/ 	.short	0x0003
        /*0012*/ 	.short	0x0018
        /*0014*/ 	.byte	0x00, 0xf5, 0x21, 0x00


	//----- nvinfo : EIATTR_KPARAM_INFO
	.align		4
.L_45:
        /*0018*/ 	.byte	0x04, 0x17
        /*001a*/ 	.short	(.L_47 - .L_46)
.L_46:
        /*001c*/ 	.word	0x00000000
        /*0020*/ 	.short	0x0002
        /*0022*/ 	.short	0x0010
        /*0024*/ 	.byte	0x00, 0xf5, 0x21, 0x00


	//----- nvinfo : EIATTR_KPARAM_INFO
	.align		4
.L_47:
        /*0028*/ 	.byte	0x04, 0x17
        /*002a*/ 	.short	(.L_49 - .L_48)
.L_48:
        /*002c*/ 	.word	0x00000000
        /*0030*/ 	.short	0x0001
        /*0032*/ 	.short	0x0008
        /*0034*/ 	.byte	0x00, 0xf5, 0x21, 0x00


	//----- nvinfo : EIATTR_KPARAM_INFO
	.align		4
.L_49:
        /*0038*/ 	.byte	0x04, 0x17
        /*003a*/ 	.short	(.L_51 - .L_50)
.L_50:
        /*003c*/ 	.word	0x00000000
        /*0040*/ 	.short	0x0000
        /*0042*/ 	.short	0x0000
        /*0044*/ 	.byte	0x00, 0xf0, 0x11, 0x00


	//----- nvinfo : EIATTR_SPARSE_MMA_MASK
	.align		4
.L_51:
        /*0048*/ 	.byte	0x03, 0x50
        /*004a*/ 	.short	0x0000


	//----- nvinfo : EIATTR_MAXREG_COUNT
	.align		4
        /*004c*/ 	.byte	0x03, 0x1b
        /*004e*/ 	.short	0x00ff


	//----- nvinfo : EIATTR_MERCURY_ISA_VERSION
	.align		4
        /*0050*/ 	.byte	0x03, 0x5f
        /*0052*/ 	.short	0x0101


	//----- nvinfo : EIATTR_VRC_CTA_INIT_COUNT
	.align		4
        /*0054*/ 	.byte	0x02, 0x4a
	.zero		1
	.zero		1


	//----- nvinfo : EIATTR_EXIT_INSTR_OFFSETS
	.align		4
        /*0058*/ 	.byte	0x04, 0x1c
        /*005a*/ 	.short	(.L_53 - .L_52)


	//   ....[0]....
.L_52:
        /*005c*/ 	.word	0x00000470


	//   ....[1]....
        /*0060*/ 	.word	0x00000600


	//   ....[2]....
        /*0064*/ 	.word	0x00000870


	//----- nvinfo : EIATTR_CRS_STACK_SIZE
	.align		4
.L_53:
        /*0068*/ 	.byte	0x04, 0x1e
        /*006a*/ 	.short	(.L_55 - .L_54)
.L_54:
        /*006c*/ 	.word	0x00000000


	//----- nvinfo : EIATTR_CBANK_PARAM_SIZE
	.align		4
.L_55:
        /*0070*/ 	.byte	0x03, 0x19
        /*0072*/ 	.short	0x0020


	//----- nvinfo : EIATTR_PARAM_CBANK
	.align		4
        /*0074*/ 	.byte	0x04, 0x0a
        /*0076*/ 	.short	(.L_57 - .L_56)
	.align		4
.L_56:
        /*0078*/ 	.word	index@(.nv.constant0._Z5add_3iPdS_S_)
        /*007c*/ 	.short	0x0380
        /*007e*/ 	.short	0x0020


	//----- nvinfo : EIATTR_SW_WAR
	.align		4
.L_57:
        /*0080*/ 	.byte	0x04, 0x36
        /*0082*/ 	.short	(.L_59 - .L_58)
.L_58:
        /*0084*/ 	.word	0x00000008
.L_59:


//--------------------- .nv.info._Z5add_2iPdS_S_  --------------------------
	.section	.nv.info._Z5add_2iPdS_S_,"",@"SHT_CUDA_INFO"
	.sectionflags	@""
	.align	4


	//----- nvinfo : EIATTR_CUDA_API_VERSION
	.align		4
        /*0000*/ 	.byte	0x04, 0x37
        /*0002*/ 	.short	(.L_61 - .L_60)
.L_60:
        /*0004*/ 	.word	0x00000082


	//----- nvinfo : EIATTR_KPARAM_INFO
	.align		4
.L_61:
        /*0008*/ 	.byte	0x04, 0x17
        /*000a*/ 	.short	(.L_63 - .L_62)
.L_62:
        /*000c*/ 	.word	0x00000000
        /*0010*/ 	.short	0x0003
        /*0012*/ 	.short	0x0018
        /*0014*/ 	.byte	0x00, 0xf5, 0x21, 0x00


	//----- nvinfo : EIATTR_KPARAM_INFO
	.align		4
.L_63:
        /*0018*/ 	.byte	0x04, 0x17
        /*001a*/ 	.short	(.L_65 - .L_64)
.L_64:
        /*001c*/ 	.word	0x00000000
        /*0020*/ 	.short	0x0002
        /*0022*/ 	.short	0x0010
        /*0024*/ 	.byte	0x00, 0xf5, 0x21, 0x00


	//----- nvinfo : EIATTR_KPARAM_INFO
	.align		4
.L_65:
        /*0028*/ 	.byte	0x04, 0x17
        /*002a*/ 	.short	(.L_67 - .L_66)
.L_66:
        /*002c*/ 	.word	0x00000000
        /*0030*/ 	.short	0x0001
        /*0032*/ 	.short	0x0008
        /*0034*/ 	.byte	0x00, 0xf5, 0x21, 0x00


	//----- nvinfo : EIATTR_KPARAM_INFO
	.align		4
.L_67:
        /*0038*/ 	.byte	0x04, 0x17
        /*003a*/ 	.short	(.L_69 - .L_68)
.L_68:
        /*003c*/ 	.word	0x00000000
        /*0040*/ 	.short	0x0000
        /*0042*/ 	.short	0x0000
        /*0044*/ 	.byte	0x00, 0xf0, 0x11, 0x00


	//----- nvinfo : EIATTR_SPARSE_MMA_MASK
	.align		4
.L_69:
        /*0048*/ 	.byte	0x03, 0x50
        /*004a*/ 	.short	0x0000


	//----- nvinfo : EIATTR_MAXREG_COUNT
	.align		4
        /*004c*/ 	.byte	0x03, 0x1b
        /*004e*/ 	.short	0x00ff


	//----- nvinfo : EIATTR_NUM_BARRIERS
	.align		4
        /*0050*/ 	.byte	0x02, 0x4c
        /*0052*/ 	.byte	0x01
	.zero		1


	//----- nvinfo : EIATTR_MERCURY_ISA_VERSION
	.align		4
        /*0054*/ 	.byte	0x03, 0x5f
        /*0056*/ 	.short	0x0101


	//----- nvinfo : EIATTR_VRC_CTA_INIT_COUNT
	.align		4
        /*0058*/ 	.byte	0x02, 0x4a
	.zero		1
	.zero		1


	//----- nvinfo : EIATTR_EXIT_INSTR_OFFSETS
	.align		4
        /*005c*/ 	.byte	0x04, 0x1c
        /*005e*/ 	.short	(.L_71 - .L_70)


	//   ....[0]....
.L_70:
        /*0060*/ 	.word	0x00000050


	//   ....[1]....
        /*0064*/ 	.word	0x000003d0


	//   ....[2]....
        /*0068*/ 	.word	0x00000650


	//----- nvinfo : EIATTR_CRS_STACK_SIZE
	.align		4
.L_71:
        /*006c*/ 	.byte	0x04, 0x1e
        /*006e*/ 	.short	(.L_73 - .L_72)
.L_72:
        /*0070*/ 	.word	0x00000000


	//----- nvinfo : EIATTR_CBANK_PARAM_SIZE
	.align		4
.L_73:
        /*0074*/ 	.byte	0x03, 0x19
        /*0076*/ 	.short	0x0020


	//----- nvinfo : EIATTR_PARAM_CBANK
	.align		4
        /*0078*/ 	.byte	0x04, 0x0a
        /*007a*/ 	.short	(.L_75 - .L_74)
	.align		4
.L_74:
        /*007c*/ 	.word	index@(.nv.constant0._Z5add_2iPdS_S_)
        /*0080*/ 	.short	0x0380
        /*0082*/ 	.short	0x0020


	//----- nvinfo : EIATTR_SW_WAR
	.align		4
.L_75:
        /*0084*/ 	.byte	0x04, 0x36
        /*0086*/ 	.short	(.L_77 - .L_76)
.L_76:
        /*0088*/ 	.word	0x00000008
.L_77:


//--------------------- .nv.info._Z5add_1iPdS_S_  --------------------------
	.section	.nv.info._Z5add_1iPdS_S_,"",@"SHT_CUDA_INFO"
	.sectionflags	@""
	.align	4


	//----- nvinfo : EIATTR_CUDA_API_VERSION
	.align		4
        /*0000*/ 	.byte	0x04, 0x37
        /*0002*/ 	.short	(.L_79 - .L_78)
.L_78:
        /*0004*/ 	.word	0x00000082


	//----- nvinfo : EIATTR_KPARAM_INFO
	.align		4
.L_79:
        /*0008*/ 	.byte	0x04, 0x17
        /*000a*/ 	.short	(.L_81 - .L_80)
.L_80:
        /*000c*/ 	.word	0x00000000
        /*0010*/ 	.short	0x0003
        /*0012*/ 	.short	0x0018
        /*0014*/ 	.byte	0x00, 0xf5, 0x21, 0x00


	//----- nvinfo : EIATTR_KPARAM_INFO
	.align		4
.L_81:
        /*0018*/ 	.byte	0x04, 0x17
        /*001a*/ 	.short	(.L_83 - .L_82)
.L_82:
        /*001c*/ 	.word	0x00000000
        /*0020*/ 	.short	0x0002
        /*0022*/ 	.short	0x0010
        /*0024*/ 	.byte	0x00, 0xf5, 0x21, 0x00


	//----- nvinfo : EIATTR_KPARAM_INFO
	.align		4
.L_83:
        /*0028*/ 	.byte	0x04, 0x17
        /*002a*/ 	.short	(.L_85 - .L_84)
.L_84:
        /*002c*/ 	.word	0x00000000
        /*0030*/ 	.short	0x0001
        /*0032*/ 	.short	0x0008
        /*0034*/ 	.byte	0x00, 0xf5, 0x21, 0x00


	//----- nvinfo : EIATTR_KPARAM_INFO
	.align		4
.L_85:
        /*0038*/ 	.byte	0x04, 0x17
        /*003a*/ 	.short	(.L_87 - .L_86)
.L_86:
        /*003c*/ 	.word	0x00000000
        /*0040*/ 	.short	0x0000
        /*0042*/ 	.short	0x0000
        /*0044*/ 	.byte	0x00, 0xf0, 0x11, 0x00


	//----- nvinfo : EIATTR_SPARSE_MMA_MASK
	.align		4
.L_87:
        /*0048*/ 	.byte	0x03, 0x50
        /*004a*/ 	.short	0x0000


	//----- nvinfo : EIATTR_MAXREG_COUNT
	.align		4
        /*004c*/ 	.byte	0x03, 0x1b
        /*004e*/ 	.short	0x00ff


	//----- nvinfo : EIATTR_MERCURY_ISA_VERSION
	.align		4
        /*0050*/ 	.byte	0x03, 0x5f
        /*0052*/ 	.short	0x0101


	//----- nvinfo : EIATTR_VRC_CTA_INIT_COUNT
	.align		4
        /*0054*/ 	.byte	0x02, 0x4a
	.zero		1
	.zero		1


	//----- nvinfo : EIATTR_EXIT_INSTR_OFFSETS
	.align		4
        /*0058*/ 	.byte	0x04, 0x1c
        /*005a*/ 	.short	(.L_89 - .L_88)


	//   ....[0]....
.L_88:
        /*005c*/ 	.word	0x00000050


	//   ....[1]....
        /*0060*/ 	.word	0x000003a0


	//   ....[2]....
        /*0064*/ 	.word	0x00000600


	//----- nvinfo : EIATTR_CRS_STACK_SIZE
	.align		4
.L_89:
        /*0068*/ 	.byte	0x04, 0x1e
        /*006a*/ 	.short	(.L_91 - .L_90)
.L_90:
        /*006c*/ 	.word	0x00000000


	//----- nvinfo : EIATTR_CBANK_PARAM_SIZE
	.align		4
.L_91:
        /*0070*/ 	.byte	0x03, 0x19
        /*0072*/ 	.short	0x0020


	//----- nvinfo : EIATTR_PARAM_CBANK
	.align		4
        /*0074*/ 	.byte	0x04, 0x0a
        /*0076*/ 	.short	(.L_93 - .L_92)
	.align		4
.L_92:
        /*0078*/ 	.word	index@(.nv.constant0._Z5add_1iPdS_S_)
        /*007c*/ 	.short	0x0380
        /*007e*/ 	.short	0x0020


	//----- nvinfo : EIATTR_SW_WAR
	.align		4
.L_93:
        /*0080*/ 	.byte	0x04, 0x36
        /*0082*/ 	.short	(.L_95 - .L_94)
.L_94:
        /*0084*/ 	.word	0x00000008
.L_95:


//--------------------- .nv.callgraph             --------------------------
	.section	.nv.callgraph,"",@"SHT_CUDA_CALLGRAPH"
	.align	4
	.sectionentsize	8
	.align		4
        /*0000*/ 	.word	0x00000000
	.align		4
        /*0004*/ 	.word	0xffffffff
	.align		4
        /*0008*/ 	.word	0x00000000
	.align		4
        /*000c*/ 	.word	0xfffffffe
	.align		4
        /*0010*/ 	.word	0x00000000
	.align		4
        /*0014*/ 	.word	0xfffffffd
	.align		4
        /*0018*/ 	.word	0x00000000
	.align		4
        /*001c*/ 	.word	0xfffffffc


//--------------------- .text._Z5add_4iPdS_S_     --------------------------
	.section	.text._Z5add_4iPdS_S_,"ax",@progbits
	.align	128
        .global         _Z5add_4iPdS_S_
        .type           _Z5add_4iPdS_S_,@function
        .size           _Z5add_4iPdS_S_,(.L_x_22 - _Z5add_4iPdS_S_)
        .other          _Z5add_4iPdS_S_,@"STO_CUDA_ENTRY STV_DEFAULT"
_Z5add_4iPdS_S_:
.text._Z5add_4iPdS_S_:
[----:B------:R-:W-:Y:S01]  /*0000*/  LDC R1, c[0x0][0x37c] ;  /* 0x0000df00ff017b82 */ /* 0x000fe20000000800 */
[----:B------:R-:W0:Y:S07]  /*0010*/  S2R R0, SR_TID.X ;  /* 0x0000000000007919 */ /* 0x000e2e0000002100 */
[----:B------:R-:W0:Y:S01]  /*0020*/  S2UR UR6, SR_CTAID.X ;  /* 0x00000000000679c3 */ /* 0x000e220000002500 */
[----:B------:R-:W1:Y:S07]  /*0030*/  LDCU.64 UR4, c[0x0][0x358] ;  /* 0x00006b00ff0477ac */ /* 0x000e6e0008000a00 */
[----:B------:R-:W0:Y:S08]  /*0040*/  LDC R11, c[0x0][0x360] ;  /* 0x0000d800ff0b7b82 */ /* 0x000e300000000800 */
[----:B------:R-:W2:Y:S08]  /*0050*/  LDC.64 R2, c[0x0][0x388] ;  /* 0x0000e200ff027b82 */ /* 0x000eb00000000a00 */
[----:B------:R-:W3:Y:S01]  /*0060*/  LDC.64 R4, c[0x0][0x390] ;  /* 0x0000e400ff047b82 */ /* 0x000ee20000000a00 */
[----:B0-----:R-:W-:-:S07]  /*0070*/  IMAD R11, R11, UR6, R0 ;  /* 0x000000060b0b7c24 */ /* 0x001fce000f8e0200 */
[----:B------:R-:W0:Y:S01]  /*0080*/  LDC.64 R8, c[0x0][0x398] ;  /* 0x0000e600ff087b82 */ /* 0x000e220000000a00 */
[----:B--2---:R-:W-:-:S06]  /*0090*/  IMAD.WIDE R2, R11, 0x8, R2 ;  /* 0x000000080b027825 */ /* 0x004fcc00078e0202 */
[----:B-1----:R-:W2:Y:S01]  /*00a0*/  LDG.E.64 R2, desc[UR4][R2.64] ;  /* 0x0000000402027981 */ /* 0x002ea2000c1e1b00 */
[----:B---3--:R-:W-:-:S06]  /*00b0*/  IMAD.WIDE R4, R11, 0x8, R4 ;  /* 0x000000080b047825 */ /* 0x008fcc00078e0204 */
[----:B------:R-:W2:Y:S01]  /*00c0*/  LDG.E.64 R4, desc[UR4][R4.64] ;  /* 0x0000000404047981 */ /* 0x000ea2000c1e1b00 */
[----:B0-----:R-:W-:Y:S01]  /*00d0*/  IMAD.WIDE R8, R11, 0x8, R8 ;  /* 0x000000080b087825 */ /* 0x001fe200078e0208 */
[----:B--2---:R-:W-:-:S07]  /*00e0*/  DADD R6, R2, R4 ;  /* 0x0000000002067229 */ /* 0x004fce0000000004 */
[----:B------:R-:W-:Y:S01]  /*00f0*/  STG.E.64 desc[UR4][R8.64], R6 ;  /* 0x0000000608007986 */ /* 0x000fe2000c101b04 */
[----:B------:R-:W-:Y:S05]  /*0100*/  EXIT ;  /* 0x000000000000794d */ /* 0x000fea0003800000 */
.L_x_0:
[----:B------:R-:W-:-:S00]  /*0110*/  BRA `(.L_x_0) ;  /* 0xfffffffc00fc7947 */ /* 0x000fc0000383ffff */
[----:B------:R-:W-:-:S00]  /*0120*/  NOP ;  /* 0x0000000000007918 */ /* 0x000fc00000000000 */
        /* <DEDUP_REMOVED lines=13> */
.L_x_22:


//--------------------- .text._Z5add_3iPdS_S_     --------------------------
	.section	.text._Z5add_3iPdS_S_,"ax",@progbits
	.align	128
        .global         _Z5add_3iPdS_S_
        .type           _Z5add_3iPdS_S_,@function
        .size           _Z5add_3iPdS_S_,(.L_x_21 - _Z5add_3iPdS_S_)
        .other          _Z5add_3iPdS_S_,@"STO_CUDA_ENTRY STV_DEFAULT"
_Z5add_3iPdS_S_:
.text._Z5add_3iPdS_S_:
[----:B------:R-:W-:Y:S01]  /*0000*/  LDC R1, c[0x0][0x37c] ;  /* 0x0000df00ff017b82 */ /* 0x000fe20000000800 */
[----:B------:R-:W0:Y:S01]  /*0010*/  S2R R0, SR_TID.X ;  /* 0x0000000000007919 */ /* 0x000e220000002100 */
[----:B------:R-:W1:Y:S01]  /*0020*/  LDCU UR4, c[0x0][0x380] ;  /* 0x00007000ff0477ac */ /* 0x000e620008000800 */
[----:B------:R-:W-:Y:S01]  /*0030*/  BSSY.RECONVERGENT B0, `(.L_x_1) ;  /* 0x0000022000007945 */ /* 0x000fe20003800200 */
[----:B------:R-:W2:Y:S01]  /*0040*/  LDCU.64 UR10, c[0x0][0x358] ;  /* 0x00006b00ff0a77ac */ /* 0x000ea20008000a00 */
[----:B------:R-:W3:Y:S01]  /*0050*/  LDCU UR5, c[0x0][0x360] ;  /* 0x00006c00ff0577ac */ /* 0x000ee20008000800 */
[----:B-1----:R-:W-:Y:S02]  /*0060*/  USHF.R.S32.HI UR6, URZ, 0x1f, UR4 ;  /* 0x0000001fff067899 */ /* 0x002fe40008011404 */
[----:B0-----:R-:W-:Y:S01]  /*0070*/  IMAD.WIDE.U32 R8, R0, UR4, RZ ;  /* 0x0000000400087c25 */ /* 0x001fe2000f8e00ff */
[----:B------:R-:W-:-:S03]  /*0080*/  UMOV UR4, URZ ;  /* 0x000000ff00047c82 */ /* 0x000fc60008000000 */
[----:B------:R-:W-:-:S04]  /*0090*/  IMAD R7, R0, UR6, RZ ;  /* 0x0000000600077c24 */ /* 0x000fc8000f8e02ff */
[----:B------:R-:W-:-:S05]  /*00a0*/  IMAD.IADD R7, R9, 0x1, R7 ;  /* 0x0000000109077824 */ /* 0x000fca00078e0207 */
[----:B------:R-:W-:-:S13]  /*00b0*/  ISETP.NE.U32.AND P0, PT, R7, RZ, PT ;  /* 0x000000ff0700720c */ /* 0x000fda0003f05070 */
[----:B--23--:R-:W-:Y:S05]  /*00c0*/  @P0 BRA `(.L_x_2) ;  /* 0x0000000000500947 */ /* 0x00cfea0003800000 */
[----:B------:R-:W0:Y:S01]  /*00d0*/  I2F.U32.RP R4, UR5 ;  /* 0x0000000500047d06 */ /* 0x000e220008209000 */
[----:B------:R-:W-:-:S07]  /*00e0*/  ISETP.NE.U32.AND P2, PT, RZ, UR5, PT ;  /* 0x00000005ff007c0c */ /* 0x000fce000bf45070 */
[----:B0-----:R-:W0:Y:S02]  /*00f0*/  MUFU.RCP R4, R4 ;  /* 0x0000000400047308 */ /* 0x001e240000001000 */
[----:B0-----:R-:W-:-:S06]  /*0100*/  VIADD R2, R4, 0xffffffe ;  /* 0x0ffffffe04027836 */ /* 0x001fcc0000000000 */
[----:B------:R0:W1:Y:S02]  /*0110*/  F2I.FTZ.U32.TRUNC.NTZ R3, R2 ;  /* 0x0000000200037305 */ /* 0x000064000021f000 */
[----:B0-----:R-:W-:Y:S01]  /*0120*/  IMAD.MOV.U32 R2, RZ, RZ, RZ ;  /* 0x000000ffff027224 */ /* 0x001fe200078e00ff */
[----:B-1----:R-:W-:-:S05]  /*0130*/  IADD3 R5, PT, PT, RZ, -R3, RZ ;  /* 0x80000003ff057210 */ /* 0x002fca0007ffe0ff */
[----:B------:R-:W-:-:S04]  /*0140*/  IMAD R5, R5, UR5, RZ ;  /* 0x0000000505057c24 */ /* 0x000fc8000f8e02ff */
[----:B------:R-:W-:-:S06]  /*0150*/  IMAD.HI.U32 R3, R3, R5, R2 ;  /* 0x0000000503037227 */ /* 0x000fcc00078e0002 */
[----:B------:R-:W-:-:S04]  /*0160*/  IMAD.HI.U32 R3, R3, R8, RZ ;  /* 0x0000000803037227 */ /* 0x000fc800078e00ff */
[----:B------:R-:W-:-:S04]  /*0170*/  IMAD.MOV R5, RZ, RZ, -R3 ;  /* 0x000000ffff057224 */ /* 0x000fc800078e0a03 */
[----:B------:R-:W-:-:S05]  /*0180*/  IMAD R8, R5, UR5, R8 ;  /* 0x0000000505087c24 */ /* 0x000fca000f8e0208 */
[----:B------:R-:W-:-:S13]  /*0190*/  ISETP.GE.U32.AND P0, PT, R8, UR5, PT ;  /* 0x0000000508007c0c */ /* 0x000fda000bf06070 */
[----:B------:R-:W-:Y:S01]  /*01a0*/  @P0 IADD3 R8, PT, PT, R8, -UR5, RZ ;  /* 0x8000000508080c10 */ /* 0x000fe2000fffe0ff */
[----:B------:R-:W-:-:S03]  /*01b0*/  @P0 VIADD R3, R3, 0x1 ;  /* 0x0000000103030836 */ /* 0x000fc60000000000 */
[----:B------:R-:W-:-:S13]  /*01c0*/  ISETP.GE.U32.AND P1, PT, R8, UR5, PT ;  /* 0x0000000508007c0c */ /* 0x000fda000bf26070 */
[----:B------:R-:W-:Y:S01]  /*01d0*/  @P1 VIADD R3, R3, 0x1 ;  /* 0x0000000103031836 */ /* 0x000fe20000000000 */
[----:B------:R-:W-:-:S04]  /*01e0*/  @!P2 LOP3.LUT R3, RZ, UR5, RZ, 0x33, !PT ;  /* 0x00000005ff03ac12 */ /* 0x000fc8000f8e33ff */
[----:B------:R-:W-:Y:S01]  /*01f0*/  MOV R4, R3 ;  /* 0x0000000300047202 */ /* 0x000fe20000000f00 */
[----:B------:R-:W-:Y:S06]  /*0200*/  BRA `(.L_x_3) ;  /* 0x0000000000107947 */ /* 0x000fec0003800000 */
.L_x_2:
[----:B------:R-:W-:Y:S01]  /*0210*/  IMAD.U32 R5, RZ, RZ, UR5 ;  /* 0x00000005ff057e24 */ /* 0x000fe2000f8e00ff */
[----:B------:R-:W-:-:S07]  /*0220*/  MOV R6, 0x240 ;  /* 0x0000024000067802 */ /* 0x000fce0000000f00 */
[----:B------:R-:W-:Y:S05]  /*0230*/  CALL.REL.NOINC `($__internal_0_$__cuda_sm20_div_s64) ;  /* 0x0000000400907944 */ /* 0x000fea0003c00000 */
[----:B------:R-:W-:-:S07]  /*0240*/  MOV R4, R17 ;  /* 0x0000001100047202 */ /* 0x000fce0000000f00 */
.L_x_3:
[----:B------:R-:W-:Y:S05]  /*0250*/  BSYNC.RECONVERGENT B0 ;  /* 0x0000000000007941 */ /* 0x000fea0003800200 */
.L_x_1:
[----:B------:R-:W0:Y:S01]  /*0260*/  LDCU UR7, c[0x0][0x380] ;  /* 0x00007000ff0777ac */ /* 0x000e220008000800 */
[----:B------:R-:W-:Y:S01]  /*0270*/  VIADD R0, R0, 0x1 ;  /* 0x0000000100007836 */ /* 0x000fe20000000000 */
[----:B------:R-:W-:Y:S03]  /*0280*/  BSSY.RECONVERGENT B0, `(.L_x_4) ;  /* 0x000001d000007945 */ /* 0x000fe60003800200 */
[C---:B------:R-:W-:Y:S02]  /*0290*/  IMAD R7, R0.reuse, UR6, RZ ;  /* 0x0000000600077c24 */ /* 0x040fe4000f8e02ff */
[----:B0-----:R-:W-:-:S05]  /*02a0*/  IMAD.WIDE.U32 R8, R0, UR7, RZ ;  /* 0x0000000700087c25 */ /* 0x001fca000f8e00ff */
[----:B------:R-:W-:-:S04]  /*02b0*/  IADD3 R7, PT, PT, R9, R7, RZ ;  /* 0x0000000709077210 */ /* 0x000fc80007ffe0ff */
[----:B------:R-:W-:-:S13]  /*02c0*/  ISETP.NE.U32.AND P0, PT, R7, RZ, PT ;  /* 0x000000ff0700720c */ /* 0x000fda0003f05070 */
[----:B------:R-:W-:Y:S05]  /*02d0*/  @P0 BRA `(.L_x_5) ;  /* 0x0000000000500947 */ /* 0x000fea0003800000 */
        /* <DEDUP_REMOVED lines=9> */
[----:B------:R-:W-:-:S05]  /*0370*/  IMAD.HI.U32 R0, R7, R8, RZ ;  /* 0x0000000807007227 */ /* 0x000fca00078e00ff */
[----:B------:R-:W-:-:S05]  /*0380*/  IADD3 R3, PT, PT, -R0, RZ, RZ ;  /* 0x000000ff00037210 */ /* 0x000fca0007ffe1ff */
[----:B------:R-:W-:-:S05]  /*0390*/  IMAD R8, R3, UR5, R8 ;  /* 0x0000000503087c24 */ /* 0x000fca000f8e0208 */
[----:B------:R-:W-:-:S13]  /*03a0*/  ISETP.GE.U32.AND P0, PT, R8, UR5, PT ;  /* 0x0000000508007c0c */ /* 0x000fda000bf06070 */
[----:B------:R-:W-:Y:S01]  /*03b0*/  @P0 VIADD R8, R8, -UR5 ;  /* 0x8000000508080c36 */ /* 0x000fe20008000000 */
[----:B------:R-:W-:-:S04]  /*03c0*/  @P0 IADD3 R0, PT, PT, R0, 0x1, RZ ;  /* 0x0000000100000810 */ /* 0x000fc80007ffe0ff */
[----:B------:R-:W-:-:S13]  /*03d0*/  ISETP.GE.U32.AND P1, PT, R8, UR5, PT ;  /* 0x0000000508007c0c */ /* 0x000fda000bf26070 */
[----:B------:R-:W-:Y:S01]  /*03e0*/  @P1 VIADD R0, R0, 0x1 ;  /* 0x0000000100001836 */ /* 0x000fe20000000000 */
[----:B------:R-:W-:-:S04]  /*03f0*/  @!P2 LOP3.LUT R0, RZ, UR5, RZ, 0x33, !PT ;  /* 0x00000005ff00ac12 */ /* 0x000fc8000f8e33ff */
[----:B------:R-:W-:Y:S01]  /*0400*/  MOV R17, R0 ;  /* 0x0000000000117202 */ /* 0x000fe20000000f00 */
[----:B------:R-:W-:Y:S06]  /*0410*/  BRA `(.L_x_6) ;  /* 0x00000000000c7947 */ /* 0x000fec0003800000 */
.L_x_5:
[----:B------:R-:W-:Y:S01]  /*0420*/  IMAD.U32 R5, RZ, RZ, UR5 ;  /* 0x00000005ff057e24 */ /* 0x000fe2000f8e00ff */
[----:B------:R-:W-:-:S07]  /*0430*/  MOV R6, 0x450 ;  /* 0x0000045000067802 */ /* 0x000fce0000000f00 */
[----:B------:R-:W-:Y:S05]  /*0440*/  CALL.REL.NOINC `($__internal_0_$__cuda_sm20_div_s64) ;  /* 0x00000004000c7944 */ /* 0x000fea0003c00000 */
.L_x_6:
[----:B------:R-:W-:Y:S05]  /*0450*/  BSYNC.RECONVERGENT B0 ;  /* 0x0000000000007941 */ /* 0x000fea0003800200 */
.L_x_4:
[----:B------:R-:W-:-:S13]  /*0460*/  ISETP.GE.AND P0, PT, R4, R17, PT ;  /* 0x000000110400720c */ /* 0x000fda0003f06270 */
[----:B------:R-:W-:Y:S05]  /*0470*/  @P0 EXIT ;  /* 0x000000000000094d */ /* 0x000fea0003800000 */
[C---:B------:R-:W-:Y:S01]  /*0480*/  IADD3 R0, PT, PT, -R4.reuse, R17, RZ ;  /* 0x0000001104007210 */ /* 0x040fe20007ffe1ff */
[----:B------:R-:W-:Y:S01]  /*0490*/  IMAD.IADD R2, R4, 0x1, -R17 ;  /* 0x0000000104027824 */ /* 0x000fe200078e0a11 */
[----:B------:R-:W-:Y:S02]  /*04a0*/  BSSY.RECONVERGENT B0, `(.L_x_7) ;  /* 0x0000015000007945 */ /* 0x000fe40003800200 */
[----:B------:R-:W-:Y:S02]  /*04b0*/  LOP3.LUT P0, R16, R0, 0x3, RZ, 0xc0, !PT ;  /* 0x0000000300107812 */ /* 0x000fe4000780c0ff */
[----:B------:R-:W-:Y:S02]  /*04c0*/  ISETP.GT.U32.AND P1, PT, R2, -0x4, PT ;  /* 0xfffffffc0200780c */ /* 0x000fe40003f24070 */
[----:B------:R-:W-:-:S09]  /*04d0*/  MOV R0, R4 ;  /* 0x0000000400007202 */ /* 0x000fd20000000f00 */
[----:B------:R-:W-:Y:S05]  /*04e0*/  @!P0 BRA `(.L_x_8) ;  /* 0x0000000000408947 */ /* 0x000fea0003800000 */
[----:B------:R-:W0:Y:S01]  /*04f0*/  LDC.64 R14, c[0x0][0x388] ;  /* 0x0000e200ff0e7b82 */ /* 0x000e220000000a00 */
[----:B------:R-:W-:Y:S01]  /*0500*/  IMAD.MOV R16, RZ, RZ, -R16 ;  /* 0x000000ffff107224 */ /* 0x000fe200078e0a10 */
[----:B------:R-:W-:-:S06]  /*0510*/  MOV R0, R4 ;  /* 0x0000000400007202 */ /* 0x000fcc0000000f00 */
[----:B------:R-:W1:Y:S08]  /*0520*/  LDC.64 R12, c[0x0][0x390] ;  /* 0x0000e400ff0c7b82 */ /* 0x000e700000000a00 */
[----:B------:R-:W2:Y:S02]  /*0530*/  LDC.64 R10, c[0x0][0x398] ;  /* 0x0000e600ff0a7b82 */ /* 0x000ea40000000a00 */
.L_x_9:
[----:B-1----:R-:W-:-:S04]  /*0540*/  IMAD.WIDE R4, R0, 0x8, R12 ;  /* 0x0000000800047825 */ /* 0x002fc800078e020c */
[C---:B0-----:R-:W-:Y:S02]  /*0550*/  IMAD.WIDE R6, R0.reuse, 0x8, R14 ;  /* 0x0000000800067825 */ /* 0x041fe400078e020e */
[----:B---3--:R-:W3:Y:S04]  /*0560*/  LDG.E.64 R4, desc[UR10][R4.64] ;  /* 0x0000000a04047981 */ /* 0x008ee8000c1e1b00 */
[----:B------:R-:W3:Y:S01]  /*0570*/  LDG.E.64 R6, desc[UR10][R6.64] ;  /* 0x0000000a06067981 */ /* 0x000ee2000c1e1b00 */
[C---:B--2---:R-:W-:Y:S01]  /*0580*/  IMAD.WIDE R2, R0.reuse, 0x8, R10 ;  /* 0x0000000800027825 */ /* 0x044fe200078e020a */
[----:B------:R-:W-:-:S03]  /*0590*/  IADD3 R0, PT, PT, R0, 0x1, RZ ;  /* 0x0000000100007810 */ /* 0x000fc60007ffe0ff */
[----:B------:R-:W-:-:S05]  /*05a0*/  VIADD R16, R16, 0x1 ;  /* 0x0000000110107836 */ /* 0x000fca0000000000 */
[----:B------:R-:W-:Y:S01]  /*05b0*/  ISETP.NE.AND P0, PT, R16, RZ, PT ;  /* 0x000000ff1000720c */ /* 0x000fe20003f05270 */
[----:B---3--:R-:W-:-:S07]  /*05c0*/  DADD R8, R6, R4 ;  /* 0x0000000006087229 */ /* 0x008fce0000000004 */
[----:B------:R3:W-:Y:S05]  /*05d0*/  STG.E.64 desc[UR10][R2.64], R8 ;  /* 0x0000000802007986 */ /* 0x0007ea000c101b0a */
[----:B------:R-:W-:Y:S05]  /*05e0*/  @P0 BRA `(.L_x_9) ;  /* 0xfffffffc00d40947 */ /* 0x000fea000383ffff */
.L_x_8:
[----:B------:R-:W-:Y:S05]  /*05f0*/  BSYNC.RECONVERGENT B0 ;  /* 0x0000000000007941 */ /* 0x000fea0003800200 */
.L_x_7:
[----:B------:R-:W-:Y:S05]  /*0600*/  @P1 EXIT ;  /* 0x000000000000194d */ /* 0x000fea0003800000 */
[----:B------:R-:W0:Y:S01]  /*0610*/  LDCU.128 UR12, c[0x0][0x390] ;  /* 0x00007200ff0c77ac */ /* 0x000e220008000c00 */
[----:B------:R-:W-:Y:S01]  /*0620*/  IMAD.IADD R4, R0, 0x1, -R17 ;  /* 0x0000000100047824 */ /* 0x000fe200078e0a11 */
[----:B------:R-:W1:Y:S01]  /*0630*/  LDCU.64 UR8, c[0x0][0x388] ;  /* 0x00007100ff0877ac */ /* 0x000e620008000a00 */
[----:B0-----:R-:W-:Y:S02]  /*0640*/  UIADD3 UR6, UP1, UPT, UR12, 0x10, URZ ;  /* 0x000000100c067890 */ /* 0x001fe4000ff3e0ff */
[----:B------:R-:W-:Y:S02]  /*0650*/  UIADD3 UR4, UP2, UPT, UR14, 0x10, URZ ;  /* 0x000000100e047890 */ /* 0x000fe4000ff5e0ff */
[----:B-1----:R-:W-:Y:S02]  /*0660*/  UIADD3 UR8, UP0, UPT, UR8, 0x10, URZ ;  /* 0x0000001008087890 */ /* 0x002fe4000ff1e0ff */
[----:B------:R-:W-:Y:S02]  /*0670*/  UIADD3.X UR7, UPT, UPT, URZ, UR13, URZ, UP1, !UPT ;  /* 0x0000000dff077290 */ /* 0x000fe40008ffe4ff */
[----:B------:R-:W-:-:S02]  /*0680*/  UIADD3.X UR5, UPT, UPT, URZ, UR15, URZ, UP2, !UPT ;  /* 0x0000000fff057290 */ /* 0x000fc400097fe4ff */
[----:B------:R-:W-:-:S12]  /*0690*/  UIADD3.X UR9, UPT, UPT, URZ, UR9, URZ, UP0, !UPT ;  /* 0x00000009ff097290 */ /* 0x000fd800087fe4ff */
.L_x_10:
[----:B---3--:R-:W-:Y:S01]  /*06a0*/  MOV R8, UR8 ;  /* 0x0000000800087c02 */ /* 0x008fe20008000f00 */
[----:B------:R-:W-:Y:S01]  /*06b0*/  IMAD.U32 R9, RZ, RZ, UR9 ;  /* 0x00000009ff097e24 */ /* 0x000fe2000f8e00ff */
[----:B------:R-:W-:Y:S01]  /*06c0*/  MOV R2, UR6 ;  /* 0x0000000600027c02 */ /* 0x000fe20008000f00 */
[----:B------:R-:W-:Y:S02]  /*06d0*/  IMAD.U32 R3, RZ, RZ, UR7 ;  /* 0x00000007ff037e24 */ /* 0x000fe4000f8e00ff */
[----:B------:R-:W-:-:S04]  /*06e0*/  IMAD.WIDE R8, R0, 0x8, R8 ;  /* 0x0000000800087825 */ /* 0x000fc800078e0208 */
[----:B------:R-:W-:Y:S01]  /*06f0*/  IMAD.WIDE R2, R0, 0x8, R2 ;  /* 0x0000000800027825 */ /* 0x000fe200078e0202 */
[----:B0-----:R-:W2:Y:S04]  /*0700*/  LDG.E.64 R6, desc[UR10][R8.64+-0x10] ;  /* 0xfffff00a08067981 */ /* 0x001ea8000c1e1b00 */
[----:B------:R-:W2:Y:S01]  /*0710*/  LDG.E.64 R10, desc[UR10][R2.64+-0x10] ;  /* 0xfffff00a020a7981 */ /* 0x000ea2000c1e1b00 */
[----:B------:R-:W-:Y:S01]  /*0720*/  MOV R12, UR4 ;  /* 0x00000004000c7c02 */ /* 0x000fe20008000f00 */
[----:B------:R-:W-:Y:S01]  /*0730*/  IMAD.U32 R13, RZ, RZ, UR5 ;  /* 0x00000005ff0d7e24 */ /* 0x000fe2000f8e00ff */
[----:B--2---:R-:W-:-:S03]  /*0740*/  DADD R10, R6, R10 ;  /* 0x00000000060a7229 */ /* 0x004fc6000000000a */
[----:B------:R-:W-:-:S05]  /*0750*/  IMAD.WIDE R6, R0, 0x8, R12 ;  /* 0x0000000800067825 */ /* 0x000fca00078e020c */
[----:B------:R0:W-:Y:S04]  /*0760*/  STG.E.64 desc[UR10][R6.64+-0x10], R10 ;  /* 0xfffff00a06007986 */ /* 0x0001e8000c101b0a */
[----:B------:R-:W2:Y:S04]  /*0770*/  LDG.E.64 R12, desc[UR10][R8.64+-0x8] ;  /* 0xfffff80a080c7981 */ /* 0x000ea8000c1e1b00 */
[----:B------:R-:W2:Y:S02]  /*0780*/  LDG.E.64 R14, desc[UR10][R2.64+-0x8] ;  /* 0xfffff80a020e7981 */ /* 0x000ea4000c1e1b00 */
[----:B--2---:R-:W-:-:S07]  /*0790*/  DADD R12, R12, R14 ;  /* 0x000000000c0c7229 */ /* 0x004fce000000000e */
[----:B------:R0:W-:Y:S04]  /*07a0*/  STG.E.64 desc[UR10][R6.64+-0x8], R12 ;  /* 0xfffff80c06007986 */ /* 0x0001e8000c101b0a */
[----:B------:R-:W2:Y:S04]  /*07b0*/  LDG.E.64 R14, desc[UR10][R8.64] ;  /* 0x0000000a080e7981 */ /* 0x000ea8000c1e1b00 */
[----:B------:R-:W2:Y:S02]  /*07c0*/  LDG.E.64 R16, desc[UR10][R2.64] ;  /* 0x0000000a02107981 */ /* 0x000ea4000c1e1b00 */
[----:B--2---:R-:W-:-:S07]  /*07d0*/  DADD R14, R14, R16 ;  /* 0x000000000e0e7229 */ /* 0x004fce0000000010 */
[----:B------:R0:W-:Y:S04]  /*07e0*/  STG.E.64 desc[UR10][R6.64], R14 ;  /* 0x0000000e06007986 */ /* 0x0001e8000c101b0a */
[----:B------:R-:W2:Y:S04]  /*07f0*/  LDG.E.64 R16, desc[UR10][R8.64+0x8] ;  /* 0x0000080a08107981 */ /* 0x000ea8000c1e1b00 */
[----:B------:R-:W2:Y:S01]  /*0800*/  LDG.E.64 R18, desc[UR10][R2.64+0x8] ;  /* 0x0000080a02127981 */ /* 0x000ea2000c1e1b00 */
[----:B------:R-:W-:Y:S01]  /*0810*/  IADD3 R4, PT, PT, R4, 0x4, RZ ;  /* 0x0000000404047810 */ /* 0x000fe20007ffe0ff */
[----:B------:R-:W-:-:S03]  /*0820*/  VIADD R0, R0, 0x4 ;  /* 0x0000000400007836 */ /* 0x000fc60000000000 */
[----:B------:R-:W-:Y:S01]  /*0830*/  ISETP.NE.AND P0, PT, R4, RZ, PT ;  /* 0x000000ff0400720c */ /* 0x000fe20003f05270 */
[----:B--2---:R-:W-:-:S07]  /*0840*/  DADD R16, R16, R18 ;  /* 0x0000000010107229 */ /* 0x004fce0000000012 */
[----:B------:R0:W-:Y:S05]  /*0850*/  STG.E.64 desc[UR10][R6.64+0x8], R16 ;  /* 0x0000081006007986 */ /* 0x0001ea000c101b0a */
[----:B------:R-:W-:Y:S05]  /*0860*/  @P0 BRA `(.L_x_10) ;  /* 0xfffffffc008c0947 */ /* 0x000fea000383ffff */
[----:B------:R-:W-:Y:S05]  /*0870*/  EXIT ;  /* 0x000000000000794d */ /* 0x000fea0003800000 */
        .weak           $__internal_0_$__cuda_sm20_div_s64
        .type           $__internal_0_$__cuda_sm20_div_s64,@function
        .size           $__internal_0_$__cuda_sm20_div_s64,(.L_x_21 - $__internal_0_$__cuda_sm20_div_s64)
$__internal_0_$__cuda_sm20_div_s64:
[-C--:B------:R-:W-:Y:S02]  /*0880*/  IADD3 R2, P1, PT, RZ, -R5.reuse, RZ ;  /* 0x80000005ff027210 */ /* 0x080fe40007f3e0ff */
[----:B------:R-:W-:Y:S02]  /*0890*/  ISETP.LE.AND P0, PT, RZ, UR4, PT ;  /* 0x00000004ff007c0c */ /* 0x000fe4000bf03270 */
[----:B------:R-:W-:Y:S02]  /*08a0*/  IADD3.X R3, PT, PT, RZ, ~UR4, RZ, P1, !PT ;  /* 0x80000004ff037c10 */ /* 0x000fe40008ffe4ff */
[----:B------:R-:W-:Y:S02]  /*08b0*/  SEL R2, R2, R5, !P0 ;  /* 0x0000000502027207 */ /* 0x000fe40004000000 */
[----:B------:R-:W-:Y:S02]  /*08c0*/  SEL R3, R3, UR4, !P0 ;  /* 0x0000000403037c07 */ /* 0x000fe4000c000000 */
[----:B------:R-:W-:-:S02]  /*08d0*/  ISETP.GE.AND P3, PT, R7, RZ, PT ;  /* 0x000000ff0700720c */ /* 0x000fc40003f66270 */
[----:B------:R-:W0:Y:S08]  /*08e0*/  I2F.U64.RP R9, R2 ;  /* 0x0000000200097312 */ /* 0x000e300000309000 */
[----:B0-----:R-:W0:Y:S02]  /*08f0*/  MUFU.RCP R9, R9 ;  /* 0x0000000900097308 */ /* 0x001e240000001000 */
[----:B0-----:R-:W-:-:S06]  /*0900*/  VIADD R10, R9, 0x1ffffffe ;  /* 0x1ffffffe090a7836 */ /* 0x001fcc0000000000 */
[----:B------:R-:W0:Y:S02]  /*0910*/  F2I.U64.TRUNC R10, R10 ;  /* 0x0000000a000a7311 */ /* 0x000e24000020d800 */
[----:B0-----:R-:W-:-:S04]  /*0920*/  IMAD.WIDE.U32 R12, R10, R2, RZ ;  /* 0x000000020a0c7225 */ /* 0x001fc800078e00ff */
[----:B------:R-:W-:Y:S01]  /*0930*/  IMAD R13, R10, R3, R13 ;  /* 0x000000030a0d7224 */ /* 0x000fe200078e020d */
[----:B------:R-:W-:-:S03]  /*0940*/  IADD3 R15, P0, PT, RZ, -R12, RZ ;  /* 0x8000000cff0f7210 */ /* 0x000fc60007f1e0ff */
[----:B------:R-:W-:Y:S02]  /*0950*/  IMAD R13, R11, R2, R13 ;  /* 0x000000020b0d7224 */ /* 0x000fe400078e020d */
[----:B------:R-:W-:-:S03]  /*0960*/  IMAD.HI.U32 R12, R10, R15, RZ ;  /* 0x0000000f0a0c7227 */ /* 0x000fc600078e00ff */
[----:B------:R-:W-:Y:S01]  /*0970*/  IADD3.X R17, PT, PT, RZ, ~R13, RZ, P0, !PT ;  /* 0x8000000dff117210 */ /* 0x000fe200007fe4ff */
[----:B------:R-:W-:-:S04]  /*0980*/  IMAD.MOV.U32 R13, RZ, RZ, R10 ;  /* 0x000000ffff0d7224 */ /* 0x000fc800078e000a */
[----:B------:R-:W-:-:S04]  /*0990*/  IMAD.WIDE.U32 R12, P0, R10, R17, R12 ;  /* 0x000000110a0c7225 */ /* 0x000fc8000780000c */
[C---:B------:R-:W-:Y:S02]  /*09a0*/  IMAD R19, R11.reuse, R17, RZ ;  /* 0x000000110b137224 */ /* 0x040fe400078e02ff */
[----:B------:R-:W-:-:S04]  /*09b0*/  IMAD.HI.U32 R12, P1, R11, R15, R12 ;  /* 0x0000000f0b0c7227 */ /* 0x000fc8000782000c */
[----:B------:R-:W-:Y:S01]  /*09c0*/  IMAD.HI.U32 R9, R11, R17, RZ ;  /* 0x000000110b097227 */ /* 0x000fe200078e00ff */
[----:B------:R-:W-:-:S04]  /*09d0*/  IADD3 R13, P2, PT, R19, R12, RZ ;  /* 0x0000000c130d7210 */ /* 0x000fc80007f5e0ff */
[----:B------:R-:W-:Y:S01]  /*09e0*/  IADD3.X R9, PT, PT, R9, R11, RZ, P0, !PT ;  /* 0x0000000b09097210 */ /* 0x000fe200007fe4ff */
[----:B------:R-:W-:-:S03]  /*09f0*/  IMAD.WIDE.U32 R10, R13, R2, RZ ;  /* 0x000000020d0a7225 */ /* 0x000fc600078e00ff */
[----:B------:R-:W-:Y:S01]  /*0a00*/  IADD3.X R9, PT, PT, RZ, RZ, R9, P2, P1 ;  /* 0x000000ffff097210 */ /* 0x000fe200017e2409 */
[----:B------:R-:W-:Y:S01]  /*0a10*/  IMAD R11, R13, R3, R11 ;  /* 0x000000030d0b7224 */ /* 0x000fe200078e020b */
[----:B------:R-:W-:-:S03]  /*0a20*/  IADD3 R15, P0, PT, RZ, -R10, RZ ;  /* 0x8000000aff0f7210 */ /* 0x000fc60007f1e0ff */
[----:B------:R-:W-:Y:S02]  /*0a30*/  IMAD R11, R9, R2, R11 ;  /* 0x00000002090b7224 */ /* 0x000fe400078e020b */
[----:B------:R-:W-:-:S04]  /*0a40*/  IMAD.HI.U32 R12, R13, R15, RZ ;  /* 0x0000000f0d0c7227 */ /* 0x000fc800078e00ff */
[----:B------:R-:W-:Y:S01]  /*0a50*/  IMAD.X R10, RZ, RZ, ~R11, P0 ;  /* 0x000000ffff0a7224 */ /* 0x000fe200000e0e0b */
[----:B------:R-:W-:-:S03]  /*0a60*/  IADD3 R11, P4, PT, RZ, -R8, RZ ;  /* 0x80000008ff0b7210 */ /* 0x000fc60007f9e0ff */
[----:B------:R-:W-:Y:S01]  /*0a70*/  IMAD.WIDE.U32 R12, P0, R13, R10, R12 ;  /* 0x0000000a0d0c7225 */ /* 0x000fe2000780000c */
[----:B------:R-:W-:Y:S02]  /*0a80*/  SEL R8, R11, R8, !P3 ;  /* 0x000000080b087207 */ /* 0x000fe40005800000 */
[----:B------:R-:W-:Y:S01]  /*0a90*/  MOV R11, RZ ;  /* 0x000000ff000b7202 */ /* 0x000fe20000000f00 */
[----:B------:R-:W-:-:S04]  /*0aa0*/  IMAD.HI.U32 R13, P1, R9, R15, R12 ;  /* 0x0000000f090d7227 */ /* 0x000fc8000782000c */
[CC--:B------:R-:W-:Y:S02]  /*0ab0*/  IMAD R12, R9.reuse, R10.reuse, RZ ;  /* 0x0000000a090c7224 */ /* 0x0c0fe400078e02ff */
[----:B------:R-:W-:-:S03]  /*0ac0*/  IMAD.HI.U32 R10, R9, R10, RZ ;  /* 0x0000000a090a7227 */ /* 0x000fc600078e00ff */
[----:B------:R-:W-:Y:S01]  /*0ad0*/  IADD3 R13, P2, PT, R12, R13, RZ ;  /* 0x0000000d0c0d7210 */ /* 0x000fe20007f5e0ff */
[----:B------:R-:W-:Y:S01]  /*0ae0*/  IMAD.X R9, R10, 0x1, R9, P0 ;  /* 0x000000010a097824 */ /* 0x000fe200000e0609 */
[----:B------:R-:W-:-:S03]  /*0af0*/  IADD3.X R12, PT, PT, RZ, ~R7, RZ, P4, !PT ;  /* 0x80000007ff0c7210 */ /* 0x000fc600027fe4ff */
[----:B------:R-:W-:Y:S01]  /*0b00*/  IMAD.HI.U32 R10, R13, R8, RZ ;  /* 0x000000080d0a7227 */ /* 0x000fe200078e00ff */
[----:B------:R-:W-:Y:S02]  /*0b10*/  SEL R12, R12, R7, !P3 ;  /* 0x000000070c0c7207 */ /* 0x000fe40005800000 */
[----:B------:R-:W-:Y:S02]  /*0b20*/  IADD3.X R9, PT, PT, RZ, RZ, R9, P2, P1 ;  /* 0x000000ffff097210 */ /* 0x000fe400017e2409 */
[----:B------:R-:W-:Y:S01]  /*0b30*/  LOP3.LUT R7, R7, UR4, RZ, 0x3c, !PT ;  /* 0x0000000407077c12 */ /* 0x000fe2000f8e3cff */
[----:B------:R-:W-:-:S04]  /*0b40*/  IMAD.WIDE.U32 R10, R13, R12, R10 ;  /* 0x0000000c0d0a7225 */ /* 0x000fc800078e000a */
[C---:B------:R-:W-:Y:S02]  /*0b50*/  IMAD R13, R9.reuse, R12, RZ ;  /* 0x0000000c090d7224 */ /* 0x040fe400078e02ff */
[----:B------:R-:W-:-:S04]  /*0b60*/  IMAD.HI.U32 R10, P0, R9, R8, R10 ;  /* 0x00000008090a7227 */ /* 0x000fc8000780000a */
[----:B------:R-:W-:Y:S01]  /*0b70*/  IMAD.HI.U32 R9, R9, R12, RZ ;  /* 0x0000000c09097227 */ /* 0x000fe200078e00ff */
[----:B------:R-:W-:-:S03]  /*0b80*/  IADD3 R13, P1, PT, R13, R10, RZ ;  /* 0x0000000a0d0d7210 */ /* 0x000fc60007f3e0ff */
[----:B------:R-:W-:Y:S02]  /*0b90*/  IMAD.X R9, RZ, RZ, R9, P0 ;  /* 0x000000ffff097224 */ /* 0x000fe400000e0609 */
[----:B------:R-:W-:-:S03]  /*0ba0*/  IMAD.WIDE.U32 R10, R13, R2, RZ ;  /* 0x000000020d0a7225 */ /* 0x000fc600078e00ff */
[----:B------:R-:W-:Y:S01]  /*0bb0*/  IADD3.X R9, PT, PT, RZ, R9, RZ, P1, !PT ;  /* 0x00000009ff097210 */ /* 0x000fe20000ffe4ff */
[C---:B------:R-:W-:Y:S01]  /*0bc0*/  IMAD R11, R13.reuse, R3, R11 ;  /* 0x000000030d0b7224 */ /* 0x040fe200078e020b */
[----:B------:R-:W-:Y:S01]  /*0bd0*/  IADD3 R15, P1, PT, -R10, R8, RZ ;  /* 0x000000080a0f7210 */ /* 0x000fe20007f3e1ff */
[----:B------:R-:W-:Y:S02]  /*0be0*/  VIADD R8, R13, 0x1 ;  /* 0x000000010d087836 */ /* 0x000fe40000000000 */
[-C--:B------:R-:W-:Y:S01]  /*0bf0*/  IMAD R9, R9, R2.reuse, R11 ;  /* 0x0000000209097224 */ /* 0x080fe200078e020b */
[----:B------:R-:W-:-:S03]  /*0c00*/  ISETP.GE.U32.AND P0, PT, R15, R2, PT ;  /* 0x000000020f00720c */ /* 0x000fc60003f06070 */
[----:B------:R-:W-:Y:S01]  /*0c10*/  IMAD.X R17, R12, 0x1, ~R9, P1 ;  /* 0x000000010c117824 */ /* 0x000fe200008e0e09 */
[----:B------:R-:W-:-:S04]  /*0c20*/  IADD3 R9, P1, PT, R15, -R2, RZ ;  /* 0x800000020f097210 */ /* 0x000fc80007f3e0ff */
[CC--:B------:R-:W-:Y:S02]  /*0c30*/  ISETP.GE.U32.AND.EX P0, PT, R17.reuse, R3.reuse, PT, P0 ;  /* 0x000000031100720c */ /* 0x0c0fe40003f06100 */
[----:B------:R-:W-:Y:S02]  /*0c40*/  IADD3.X R11, PT, PT, R17, ~R3, RZ, P1, !PT ;  /* 0x80000003110b7210 */ /* 0x000fe40000ffe4ff */
[----:B------:R-:W-:Y:S02]  /*0c50*/  SEL R9, R9, R15, P0 ;  /* 0x0000000f09097207 */ /* 0x000fe40000000000 */
[----:B------:R-:W-:Y:S02]  /*0c60*/  SEL R11, R11, R17, P0 ;  /* 0x000000110b0b7207 */ /* 0x000fe40000000000 */
[----:B------:R-:W-:Y:S02]  /*0c70*/  SEL R8, R8, R13, P0 ;  /* 0x0000000d08087207 */ /* 0x000fe40000000000 */
[----:B------:R-:W-:-:S02]  /*0c80*/  ISETP.GE.U32.AND P0, PT, R9, R2, PT ;  /* 0x000000020900720c */ /* 0x000fc40003f06070 */
[----:B------:R-:W-:Y:S02]  /*0c90*/  IADD3 R17, PT, PT, R8, 0x1, RZ ;  /* 0x0000000108117810 */ /* 0x000fe40007ffe0ff */
[----:B------:R-:W-:Y:S02]  /*0ca0*/  ISETP.GE.U32.AND.EX P0, PT, R11, R3, PT, P0 ;  /* 0x000000030b00720c */ /* 0x000fe40003f06100 */
[----:B------:R-:W-:Y:S01]  /*0cb0*/  ISETP.GE.AND P1, PT, R7, RZ, PT ;  /* 0x000000ff0700720c */ /* 0x000fe20003f26270 */
[----:B------:R-:W-:Y:S01]  /*0cc0*/  HFMA2 R7, -RZ, RZ, 0, 0 ;  /* 0x00000000ff077431 */ /* 0x000fe200000001ff */
[----:B------:R-:W-:Y:S02]  /*0cd0*/  SEL R17, R17, R8, P0 ;  /* 0x0000000811117207 */ /* 0x000fe40000000000 */
[----:B------:R-:W-:-:S03]  /*0ce0*/  ISETP.NE.U32.AND P0, PT, R5, RZ, PT ;  /* 0x000000ff0500720c */ /* 0x000fc60003f05070 */
[----:B------:R-:W-:Y:S01]  /*0cf0*/  IMAD.MOV R2, RZ, RZ, -R17 ;  /* 0x000000ffff027224 */ /* 0x000fe200078e0a11 */
[----:B------:R-:W-:-:S04]  /*0d00*/  ISETP.NE.AND.EX P0, PT, RZ, UR4, PT, P0 ;  /* 0x00000004ff007c0c */ /* 0x000fc8000bf05300 */
[----:B------:R-:W-:-:S04]  /*0d10*/  SEL R17, R2, R17, !P1 ;  /* 0x0000001102117207 */ /* 0x000fc80004800000 */
[----:B------:R-:W-:Y:S01]  /*0d20*/  SEL R17, R17, 0xffffffff, P0 ;  /* 0xffffffff11117807 */ /* 0x000fe20000000000 */
[----:B------:R-:W-:Y:S06]  /*0d30*/  RET.REL.NODEC R6 `(_Z5add_3iPdS_S_) ;  /* 0xfffffff006b07950 */ /* 0x000fec0003c3ffff */
.L_x_11:
        /* <DEDUP_REMOVED lines=12> */
.L_x_21:


//--------------------- .text._Z5add_2iPdS_S_     --------------------------
	.section	.text._Z5add_2iPdS_S_,"ax",@progbits
	.align	128
        .global         _Z5add_2iPdS_S_
        .type           _Z5add_2iPdS_S_,@function
        .size           _Z5add_2iPdS_S_,(.L_x_24 - _Z5add_2iPdS_S_)
        .other          _Z5add_2iPdS_S_,@"STO_CUDA_ENTRY STV_DEFAULT"
_Z5add_2iPdS_S_:
.text._Z5add_2iPdS_S_:
[----:B------:R-:W-:Y:S01]  /*0000*/  LDC R1, c[0x0][0x37c] ;  /* 0x0000df00ff017b82 */ /* 0x000fe20000000800 */
[----:B------:R-:W0:Y:S01]  /*0010*/  S2R R9, SR_TID.X ;  /* 0x0000000000097919 */ /* 0x000e220000002100 */
[----:B------:R-:W0:Y:S06]  /*0020*/  LDCU UR6, c[0x0][0x380] ;  /* 0x00007000ff0677ac */ /* 0x000e2c0008000800 */
[----:B------:R-:W1:Y:S01]  /*0030*/  LDC R0, c[0x0][0x360] ;  /* 0x0000d800ff007b82 */ /* 0x000e620000000800 */
[----:B0-----:R-:W-:-:S13]  /*0040*/  ISETP.GE.AND P0, PT, R9, UR6, PT ;  /* 0x0000000609007c0c */ /* 0x001fda000bf06270 */
[----:B------:R-:W-:Y:S05]  /*0050*/  @P0 EXIT ;  /* 0x000000000000094d */ /* 0x000fea0003800000 */
[----:B-1----:R-:W0:Y:S01]  /*0060*/  I2F.U32.RP R6, R0 ;  /* 0x0000000000067306 */ /* 0x002e220000209000 */
[----:B------:R-:W-:Y:S01]  /*0070*/  IADD3 R4, PT, PT, R9, R0, RZ ;  /* 0x0000000009047210 */ /* 0x000fe20007ffe0ff */
[----:B------:R-:W1:Y:S01]  /*0080*/  LDCU.64 UR4, c[0x0][0x358] ;  /* 0x00006b00ff0477ac */ /* 0x000e620008000a00 */
[----:B------:R-:W-:Y:S02]  /*0090*/  ISETP.NE.U32.AND P2, PT, R0, RZ, PT ;  /* 0x000000ff0000720c */ /* 0x000fe40003f45070 */
[C---:B------:R-:W-:Y:S01]  /*00a0*/  ISETP.GE.U32.AND P0, PT, R4.reuse, UR6, PT ;  /* 0x0000000604007c0c */ /* 0x040fe2000bf06070 */
[----:B------:R-:W2:Y:S01]  /*00b0*/  LDCU.64 UR8, c[0x0][0x388] ;  /* 0x00007100ff0877ac */ /* 0x000ea20008000a00 */
[----:B------:R-:W-:Y:S02]  /*00c0*/  VIMNMX.U32 R5, PT, PT, R4, UR6, !PT ;  /* 0x0000000604057c48 */ /* 0x000fe4000ffe0000 */
[----:B------:R-:W-:Y:S01]  /*00d0*/  SEL R8, RZ, 0x1, P0 ;  /* 0x00000001ff087807 */ /* 0x000fe20000000000 */
[----:B------:R-:W3:Y:S03]  /*00e0*/  LDCU.128 UR12, c[0x0][0x390] ;  /* 0x00007200ff0c77ac */ /* 0x000ee60008000c00 */
[----:B------:R-:W-:Y:S01]  /*00f0*/  IADD3 R5, PT, PT, R5, -R4, -R8 ;  /* 0x8000000405057210 */ /* 0x000fe20007ffe808 */
[----:B0-----:R-:W0:Y:S02]  /*0100*/  MUFU.RCP R6, R6 ;  /* 0x0000000600067308 */ /* 0x001e240000001000 */
[----:B0-----:R-:W-:-:S06]  /*0110*/  VIADD R2, R6, 0xffffffe ;  /* 0x0ffffffe06027836 */ /* 0x001fcc0000000000 */
[----:B------:R0:W4:Y:S02]  /*0120*/  F2I.FTZ.U32.TRUNC.NTZ R3, R2 ;  /* 0x0000000200037305 */ /* 0x000124000021f000 */
[----:B0-----:R-:W-:Y:S02]  /*0130*/  IMAD.MOV.U32 R2, RZ, RZ, RZ ;  /* 0x000000ffff027224 */ /* 0x001fe400078e00ff */
[----:B----4-:R-:W-:-:S04]  /*0140*/  IMAD.MOV R7, RZ, RZ, -R3 ;  /* 0x000000ffff077224 */ /* 0x010fc800078e0a03 */
[----:B------:R-:W-:-:S04]  /*0150*/  IMAD R7, R7, R0, RZ ;  /* 0x0000000007077224 */ /* 0x000fc800078e02ff */
[----:B------:R-:W-:-:S06]  /*0160*/  IMAD.HI.U32 R6, R3, R7, R2 ;  /* 0x0000000703067227 */ /* 0x000fcc00078e0002 */
[----:B------:R-:W-:Y:S02]  /*0170*/  IMAD.HI.U32 R11, R6, R5, RZ ;  /* 0x00000005060b7227 */ /* 0x000fe400078e00ff */
[----:B------:R-:W0:Y:S03]  /*0180*/  LDC.64 R6, c[0x0][0x390] ;  /* 0x0000e400ff067b82 */ /* 0x000e260000000a00 */
[----:B------:R-:W-:-:S05]  /*0190*/  IADD3 R2, PT, PT, -R11, RZ, RZ ;  /* 0x000000ff0b027210 */ /* 0x000fca0007ffe1ff */
[----:B------:R-:W-:Y:S02]  /*01a0*/  IMAD R5, R0, R2, R5 ;  /* 0x0000000200057224 */ /* 0x000fe400078e0205 */
[----:B------:R-:W4:Y:S03]  /*01b0*/  LDC.64 R2, c[0x0][0x398] ;  /* 0x0000e600ff027b82 */ /* 0x000f260000000a00 */
[----:B------:R-:W-:-:S13]  /*01c0*/  ISETP.GE.U32.AND P0, PT, R5, R0, PT ;  /* 0x000000000500720c */ /* 0x000fda0003f06070 */
[----:B------:R-:W-:Y:S01]  /*01d0*/  @P0 IMAD.IADD R5, R5, 0x1, -R0 ;  /* 0x0000000105050824 */ /* 0x000fe200078e0a00 */
[----:B------:R-:W-:-:S04]  /*01e0*/  @P0 IADD3 R11, PT, PT, R11, 0x1, RZ ;  /* 0x000000010b0b0810 */ /* 0x000fc80007ffe0ff */
[-C--:B------:R-:W-:Y:S02]  /*01f0*/  ISETP.GE.U32.AND P1, PT, R5, R0.reuse, PT ;  /* 0x000000000500720c */ /* 0x080fe40003f26070 */
[----:B------:R-:W0:Y:S11]  /*0200*/  LDC.64 R4, c[0x0][0x388] ;  /* 0x0000e200ff047b82 */ /* 0x000e360000000a00 */
[----:B------:R-:W-:Y:S01]  /*0210*/  @P1 VIADD R11, R11, 0x1 ;  /* 0x000000010b0b1836 */ /* 0x000fe20000000000 */
[----:B------:R-:W-:-:S04]  /*0220*/  @!P2 LOP3.LUT R11, RZ, R0, RZ, 0x33, !PT ;  /* 0x00000000ff0ba212 */ /* 0x000fc800078e33ff */
[----:B------:R-:W-:-:S04]  /*0230*/  IADD3 R8, PT, PT, R8, R11, RZ ;  /* 0x0000000b08087210 */ /* 0x000fc80007ffe0ff */
[C---:B------:R-:W-:Y:S02]  /*0240*/  LOP3.LUT R10, R8.reuse, 0x3, RZ, 0xc0, !PT ;  /* 0x00000003080a7812 */ /* 0x040fe400078ec0ff */
[----:B------:R-:W-:Y:S02]  /*0250*/  ISETP.GE.U32.AND P0, PT, R8, 0x3, PT ;  /* 0x000000030800780c */ /* 0x000fe40003f06070 */
[----:B------:R-:W-:-:S13]  /*0260*/  ISETP.NE.AND P1, PT, R10, 0x3, PT ;  /* 0x000000030a00780c */ /* 0x000fda0003f25270 */
[----:B-1234-:R-:W-:Y:S05]  /*0270*/  @!P1 BRA `(.L_x_12) ;  /* 0x0000000000549947 */ /* 0x01efea0003800000 */
[----:B------:R-:W-:Y:S02]  /*0280*/  VIADD R8, R8, 0x1 ;  /* 0x0000000108087836 */ /* 0x000fe40000000000 */
[----:B------:R-:W-:-:S03]  /*0290*/  IMAD.WIDE.U32 R10, R9, 0x8, RZ ;  /* 0x00000008090a7825 */ /* 0x000fc600078e00ff */
[----:B------:R-:W-:-:S05]  /*02a0*/  LOP3.LUT R8, R8, 0x3, RZ, 0xc0, !PT ;  /* 0x0000000308087812 */ /* 0x000fca00078ec0ff */
[C---:B------:R-:W-:Y:S01]  /*02b0*/  IMAD R9, R8.reuse, R0, R9 ;  /* 0x0000000008097224 */ /* 0x040fe200078e0209 */
[----:B------:R-:W-:-:S07]  /*02c0*/  IADD3 R8, PT, PT, -R8, RZ, RZ ;  /* 0x000000ff08087210 */ /* 0x000fce0007ffe1ff */
.L_x_13:
[C---:B------:R-:W-:Y:S02]  /*02d0*/  IADD3 R14, P2, PT, R10.reuse, UR12, RZ ;  /* 0x0000000c0a0e7c10 */ /* 0x040fe4000ff5e0ff */
[----:B------:R-:W-:Y:S02]  /*02e0*/  IADD3 R16, P1, PT, R10, UR8, RZ ;  /* 0x000000080a107c10 */ /* 0x000fe4000ff3e0ff */
[C---:B------:R-:W-:Y:S02]  /*02f0*/  IADD3.X R15, PT, PT, R11.reuse, UR13, RZ, P2, !PT ;  /* 0x0000000d0b0f7c10 */ /* 0x040fe400097fe4ff */
[----:B------:R-:W-:-:S04]  /*0300*/  IADD3.X R17, PT, PT, R11, UR9, RZ, P1, !PT ;  /* 0x000000090b117c10 */ /* 0x000fc80008ffe4ff */
[----:B------:R-:W2:Y:S04]  /*0310*/  LDG.E.64 R14, desc[UR4][R14.64] ;  /* 0x000000040e0e7981 */ /* 0x000ea8000c1e1b00 */
[----:B-1----:R-:W2:Y:S01]  /*0320*/  LDG.E.64 R12, desc[UR4][R16.64] ;  /* 0x00000004100c7981 */ /* 0x002ea2000c1e1b00 */
[----:B------:R-:W-:Y:S01]  /*0330*/  IADD3 R18, P1, PT, R10, UR14, RZ ;  /* 0x0000000e0a127c10 */ /* 0x000fe2000ff3e0ff */
[----:B------:R-:W-:-:S03]  /*0340*/  VIADD R8, R8, 0x1 ;  /* 0x0000000108087836 */ /* 0x000fc60000000000 */
[----:B------:R-:W-:Y:S02]  /*0350*/  IADD3.X R19, PT, PT, R11, UR15, RZ, P1, !PT ;  /* 0x0000000f0b137c10 */ /* 0x000fe40008ffe4ff */
[----:B------:R-:W-:Y:S01]  /*0360*/  ISETP.NE.AND P1, PT, R8, RZ, PT ;  /* 0x000000ff0800720c */ /* 0x000fe20003f25270 */
[----:B------:R-:W-:Y:S05]  /*0370*/  WARPSYNC.ALL ;  /* 0x0000000000007948 */ /* 0x000fea0003800000 */
[----:B------:R-:W-:Y:S01]  /*0380*/  IMAD.WIDE.U32 R10, R0, 0x8, R10 ;  /* 0x00000008000a7825 */ /* 0x000fe200078e000a */
[----:B--2---:R-:W-:-:S07]  /*0390*/  DADD R12, R12, R14 ;  /* 0x000000000c0c7229 */ /* 0x004fce000000000e */
[----:B------:R1:W-:Y:S01]  /*03a0*/  STG.E.64 desc[UR4][R18.64], R12 ;  /* 0x0000000c12007986 */ /* 0x0003e2000c101b04 */
[----:B------:R-:W-:Y:S06]  /*03b0*/  BAR.SYNC.DEFER_BLOCKING 0x0 ;  /* 0x0000000000007b1d */ /* 0x000fec0000010000 */
[----:B------:R-:W-:Y:S05]  /*03c0*/  @P1 BRA `(.L_x_13) ;  /* 0xfffffffc00c01947 */ /* 0x000fea000383ffff */
.L_x_12:
[----:B------:R-:W-:Y:S05]  /*03d0*/  @!P0 EXIT ;  /* 0x000000000000894d */ /* 0x000fea0003800000 */
.L_x_14:
[----:B0-2---:R-:W-:-:S04]  /*03e0*/  IMAD.WIDE.U32 R10, R9, 0x8, R4 ;  /* 0x00000008090a7825 */ /* 0x005fc800078e0004 */
[C---:B-1----:R-:W-:Y:S02]  /*03f0*/  IMAD.WIDE.U32 R12, R9.reuse, 0x8, R6 ;  /* 0x00000008090c7825 */ /* 0x042fe400078e0006 */
[----:B------:R-:W2:Y:S04]  /*0400*/  LDG.E.64 R10, desc[UR4][R10.64] ;  /* 0x000000040a0a7981 */ /* 0x000ea8000c1e1b00 */
[----:B------:R-:W2:Y:S01]  /*0410*/  LDG.E.64 R12, desc[UR4][R12.64] ;  /* 0x000000040c0c7981 */ /* 0x000ea2000c1e1b00 */
[----:B------:R-:W-:Y:S01]  /*0420*/  IADD3 R21, PT, PT, R0, R9, RZ ;  /* 0x0000000900157210 */ /* 0x000fe20007ffe0ff */
[----:B------:R-:W-:Y:S01]  /*0430*/  IMAD.WIDE.U32 R8, R9, 0x8, R2 ;  /* 0x0000000809087825 */ /* 0x000fe200078e0002 */
[----:B------:R-:W-:Y:S05]  /*0440*/  WARPSYNC.ALL ;  /* 0x0000000000007948 */ /* 0x000fea0003800000 */
[----:B------:R-:W-:-:S04]  /*0450*/  IMAD.WIDE.U32 R16, R21, 0x8, R4 ;  /* 0x0000000815107825 */ /* 0x000fc800078e0004 */
[----:B------:R-:W-:Y:S01]  /*0460*/  IMAD.WIDE.U32 R18, R21, 0x8, R6 ;  /* 0x0000000815127825 */ /* 0x000fe200078e0006 */
[----:B--2---:R-:W-:-:S07]  /*0470*/  DADD R14, R10, R12 ;  /* 0x000000000a0e7229 */ /* 0x004fce000000000c */
[----:B------:R0:W-:Y:S01]  /*0480*/  STG.E.64 desc[UR4][R8.64], R14 ;  /* 0x0000000e08007986 */ /* 0x0001e2000c101b04 */
[----:B------:R-:W-:Y:S06]  /*0490*/  BAR.SYNC.DEFER_BLOCKING 0x0 ;  /* 0x0000000000007b1d */ /* 0x000fec0000010000 */
[----:B------:R-:W2:Y:S04]  /*04a0*/  LDG.E.64 R16, desc[UR4][R16.64] ;  /* 0x0000000410107981 */ /* 0x000ea8000c1e1b00 */
[----:B------:R-:W2:Y:S01]  /*04b0*/  LDG.E.64 R18, desc[UR4][R18.64] ;  /* 0x0000000412127981 */ /* 0x000ea2000c1e1b00 */
[----:B------:R-:W-:-:S04]  /*04c0*/  IMAD.WIDE.U32 R12, R21, 0x8, R2 ;  /* 0x00000008150c7825 */ /* 0x000fc800078e0002 */
[----:B------:R-:W-:-:S04]  /*04d0*/  IMAD.IADD R25, R21, 0x1, R0 ;  /* 0x0000000115197824 */ /* 0x000fc800078e0200 */
[----:B------:R-:W-:-:S04]  /*04e0*/  IMAD.WIDE.U32 R20, R25, 0x8, R4 ;  /* 0x0000000819147825 */ /* 0x000fc800078e0004 */
[----:B------:R-:W-:Y:S01]  /*04f0*/  IMAD.WIDE.U32 R22, R25, 0x8, R6 ;  /* 0x0000000819167825 */ /* 0x000fe200078e0006 */
[----:B--2---:R-:W-:-:S07]  /*0500*/  DADD R10, R16, R18 ;  /* 0x00000000100a7229 */ /* 0x004fce0000000012 */
[----:B------:R1:W-:Y:S01]  /*0510*/  STG.E.64 desc[UR4][R12.64], R10 ;  /* 0x0000000a0c007986 */ /* 0x0003e2000c101b04 */
[----:B------:R-:W-:Y:S06]  /*0520*/  BAR.SYNC.DEFER_BLOCKING 0x0 ;  /* 0x0000000000007b1d */ /* 0x000fec0000010000 */
[----:B------:R-:W2:Y:S04]  /*0530*/  LDG.E.64 R20, desc[UR4][R20.64] ;  /* 0x0000000414147981 */ /* 0x000ea8000c1e1b00 */
[----:B------:R-:W2:Y:S01]  /*0540*/  LDG.E.64 R22, desc[UR4][R22.64] ;  /* 0x0000000416167981 */ /* 0x000ea2000c1e1b00 */
[C---:B------:R-:W-:Y:S01]  /*0550*/  IMAD.WIDE.U32 R16, R25.reuse, 0x8, R2 ;  /* 0x0000000819107825 */ /* 0x040fe200078e0002 */
[----:B0-----:R-:W-:-:S05]  /*0560*/  IADD3 R9, PT, PT, R25, R0, RZ ;  /* 0x0000000019097210 */ /* 0x001fca0007ffe0ff */
[----:B------:R-:W-:-:S04]  /*0570*/  IMAD.WIDE.U32 R18, R9, 0x8, R4 ;  /* 0x0000000809127825 */ /* 0x000fc800078e0004 */
[----:B------:R-:W-:Y:S01]  /*0580*/  IMAD.WIDE.U32 R24, R9, 0x8, R6 ;  /* 0x0000000809187825 */ /* 0x000fe200078e0006 */
[----:B--2---:R-:W-:-:S07]  /*0590*/  DADD R14, R20, R22 ;  /* 0x00000000140e7229 */ /* 0x004fce0000000016 */
[----:B------:R2:W-:Y:S01]  /*05a0*/  STG.E.64 desc[UR4][R16.64], R14 ;  /* 0x0000000e10007986 */ /* 0x0005e2000c101b04 */
[----:B------:R-:W-:Y:S06]  /*05b0*/  BAR.SYNC.DEFER_BLOCKING 0x0 ;  /* 0x0000000000007b1d */ /* 0x000fec0000010000 */
[----:B------:R-:W3:Y:S04]  /*05c0*/  LDG.E.64 R18, desc[UR4][R18.64] ;  /* 0x0000000412127981 */ /* 0x000ee8000c1e1b00 */
[----:B------:R-:W3:Y:S01]  /*05d0*/  LDG.E.64 R24, desc[UR4][R24.64] ;  /* 0x0000000418187981 */ /* 0x000ee2000c1e1b00 */
[----:B-1----:R-:W-:-:S04]  /*05e0*/  IMAD.WIDE.U32 R12, R9, 0x8, R2 ;  /* 0x00000008090c7825 */ /* 0x002fc800078e0002 */
[----:B------:R-:W-:-:S05]  /*05f0*/  IMAD.IADD R9, R9, 0x1, R0 ;  /* 0x0000000109097824 */ /* 0x000fca00078e0200 */
[----:B------:R-:W-:Y:S01]  /*0600*/  ISETP.GE.AND P0, PT, R9, UR6, PT ;  /* 0x0000000609007c0c */ /* 0x000fe2000bf06270 */
[----:B---3--:R-:W-:-:S07]  /*0610*/  DADD R10, R18, R24 ;  /* 0x00000000120a7229 */ /* 0x008fce0000000018 */
[----:B------:R2:W-:Y:S01]  /*0620*/  STG.E.64 desc[UR4][R12.64], R10 ;  /* 0x0000000a0c007986 */ /* 0x0005e2000c101b04 */
[----:B------:R-:W-:Y:S06]  /*0630*/  BAR.SYNC.DEFER_BLOCKING 0x0 ;  /* 0x0000000000007b1d */ /* 0x000fec0000010000 */
[----:B------:R-:W-:Y:S05]  /*0640*/  @!P0 BRA `(.L_x_14) ;  /* 0xfffffffc00648947 */ /* 0x000fea000383ffff */
[----:B------:R-:W-:Y:S05]  /*0650*/  EXIT ;  /* 0x000000000000794d */ /* 0x000fea0003800000 */
.L_x_15:
        /* <DEDUP_REMOVED lines=10> */
.L_x_24:


//--------------------- .text._Z5add_1iPdS_S_     --------------------------
	.section	.text._Z5add_1iPdS_S_,"ax",@progbits
	.align	128
        .global         _Z5add_1iPdS_S_
        .type           _Z5add_1iPdS_S_,@function
        .size           _Z5add_1iPdS_S_,(.L_x_25 - _Z5add_1iPdS_S_)
        .other          _Z5add_1iPdS_S_,@"STO_CUDA_ENTRY STV_DEFAULT"
_Z5add_1iPdS_S_:
.text._Z5add_1iPdS_S_:
        /* <DEDUP_REMOVED lines=9> */
[----:B------:R-:W-:Y:S01]  /*0090*/  ISETP.NE.U32.AND P2, PT, R0, RZ, PT ;  /* 0x000000ff0000720c */ /* 0x000fe20003f45070 */
[----:B------:R-:W-:Y:S01]  /*00a0*/  BSSY.RECONVERGENT B0, `(.L_x_16) ;  /* 0x000002f000007945 */ /* 0x000fe20003800200 */
        /* <DEDUP_REMOVED lines=13> */
[----:B------:R-:W-:-:S05]  /*0180*/  IMAD.HI.U32 R3, R8, R5, RZ ;  /* 0x0000000508037227 */ /* 0x000fca00078e00ff */
[----:B------:R-:W-:-:S05]  /*0190*/  IADD3 R2, PT, PT, -R3, RZ, RZ ;  /* 0x000000ff03027210 */ /* 0x000fca0007ffe1ff */
[----:B------:R-:W-:-:S05]  /*01a0*/  IMAD R5, R0, R2, R5 ;  /* 0x0000000200057224 */ /* 0x000fca00078e0205 */
[----:B------:R-:W-:-:S13]  /*01b0*/  ISETP.GE.U32.AND P0, PT, R5, R0, PT ;  /* 0x000000000500720c */ /* 0x000fda0003f06070 */
[----:B------:R-:W-:Y:S01]  /*01c0*/  @P0 IMAD.IADD R5, R5, 0x1, -R0 ;  /* 0x0000000105050824 */ /* 0x000fe200078e0a00 */
[----:B------:R-:W-:-:S04]  /*01d0*/  @P0 IADD3 R3, PT, PT, R3, 0x1, RZ ;  /* 0x0000000103030810 */ /* 0x000fc80007ffe0ff */
[----:B------:R-:W-:-:S13]  /*01e0*/  ISETP.GE.U32.AND P1, PT, R5, R0, PT ;  /* 0x000000000500720c */ /* 0x000fda0003f26070 */
[----:B------:R-:W-:Y:S01]  /*01f0*/  @P1 VIADD R3, R3, 0x1 ;  /* 0x0000000103031836 */ /* 0x000fe20000000000 */
[----:B------:R-:W-:-:S04]  /*0200*/  @!P2 LOP3.LUT R3, RZ, R0, RZ, 0x33, !PT ;  /* 0x00000000ff03a212 */ /* 0x000fc800078e33ff */
[----:B------:R-:W-:-:S04]  /*0210*/  IADD3 R2, PT, PT, R6, R3, RZ ;  /* 0x0000000306027210 */ /* 0x000fc80007ffe0ff */
[C---:B------:R-:W-:Y:S02]  /*0220*/  LOP3.LUT R3, R2.reuse, 0x3, RZ, 0xc0, !PT ;  /* 0x0000000302037812 */ /* 0x040fe400078ec0ff */
[----:B------:R-:W-:Y:S02]  /*0230*/  ISETP.GE.U32.AND P0, PT, R2, 0x3, PT ;  /* 0x000000030200780c */ /* 0x000fe40003f06070 */
[----:B------:R-:W-:-:S13]  /*0240*/  ISETP.NE.AND P1, PT, R3, 0x3, PT ;  /* 0x000000030300780c */ /* 0x000fda0003f25270 */
[----:B-123--:R-:W-:Y:S05]  /*0250*/  @!P1 BRA `(.L_x_17) ;  /* 0x00000000004c9947 */ /* 0x00efea0003800000 */
[----:B------:R-:W-:-:S05]  /*0260*/  VIADD R2, R2, 0x1 ;  /* 0x0000000102027836 */ /* 0x000fca0000000000 */
[----:B------:R-:W-:Y:S01]  /*0270*/  LOP3.LUT R4, R2, 0x3, RZ, 0xc0, !PT ;  /* 0x0000000302047812 */ /* 0x000fe200078ec0ff */
[----:B------:R-:W-:-:S03]  /*0280*/  IMAD.WIDE.U32 R2, R9, 0x8, RZ ;  /* 0x0000000809027825 */ /* 0x000fc600078e00ff */
[C---:B------:R-:W-:Y:S01]  /*0290*/  IADD3 R8, PT, PT, -R4.reuse, RZ, RZ ;  /* 0x000000ff04087210 */ /* 0x040fe20007ffe1ff */
[----:B------:R-:W-:-:S07]  /*02a0*/  IMAD R9, R4, R0, R9 ;  /* 0x0000000004097224 */ /* 0x000fce00078e0209 */
.L_x_18:
[C---:B------:R-:W-:Y:S02]  /*02b0*/  IADD3 R6, P2, PT, R2.reuse, UR12, RZ ;  /* 0x0000000c02067c10 */ /* 0x040fe4000ff5e0ff */
[----:B------:R-:W-:Y:S02]  /*02c0*/  IADD3 R10, P1, PT, R2, UR8, RZ ;  /* 0x00000008020a7c10 */ /* 0x000fe4000ff3e0ff */
[C---:B------:R-:W-:Y:S02]  /*02d0*/  IADD3.X R7, PT, PT, R3.reuse, UR13, RZ, P2, !PT ;  /* 0x0000000d03077c10 */ /* 0x040fe400097fe4ff */
[----:B------:R-:W-:-:S04]  /*02e0*/  IADD3.X R11, PT, PT, R3, UR9, RZ, P1, !PT ;  /* 0x00000009030b7c10 */ /* 0x000fc80008ffe4ff */
[----:B------:R-:W2:Y:S04]  /*02f0*/  LDG.E.64 R6, desc[UR4][R6.64] ;  /* 0x0000000406067981 */ /* 0x000ea8000c1e1b00 */
[----:B0-----:R-:W2:Y:S01]  /*0300*/  LDG.E.64 R4, desc[UR4][R10.64] ;  /* 0x000000040a047981 */ /* 0x001ea2000c1e1b00 */
[----:B------:R-:W-:-:S04]  /*0310*/  IADD3 R12, P1, PT, R2, UR14, RZ ;  /* 0x0000000e020c7c10 */ /* 0x000fc8000ff3e0ff */
[----:B------:R-:W-:Y:S01]  /*0320*/  IADD3.X R13, PT, PT, R3, UR15, RZ, P1, !PT ;  /* 0x0000000f030d7c10 */ /* 0x000fe20008ffe4ff */
[----:B------:R-:W-:-:S05]  /*0330*/  VIADD R8, R8, 0x1 ;  /* 0x0000000108087836 */ /* 0x000fca0000000000 */
[----:B------:R-:W-:Y:S01]  /*0340*/  ISETP.NE.AND P1, PT, R8, RZ, PT ;  /* 0x000000ff0800720c */ /* 0x000fe20003f25270 */
[----:B------:R-:W-:Y:S01]  /*0350*/  IMAD.WIDE.U32 R2, R0, 0x8, R2 ;  /* 0x0000000800027825 */ /* 0x000fe200078e0002 */
[----:B--2---:R-:W-:-:S07]  /*0360*/  DADD R4, R4, R6 ;  /* 0x0000000004047229 */ /* 0x004fce0000000006 */
[----:B------:R0:W-:Y:S04]  /*0370*/  STG.E.64 desc[UR4][R12.64], R4 ;  /* 0x000000040c007986 */ /* 0x0001e8000c101b04 */
[----:B------:R-:W-:Y:S05]  /*0380*/  @P1 BRA `(.L_x_18) ;  /* 0xfffffffc00c81947 */ /* 0x000fea000383ffff */
.L_x_17:
[----:B------:R-:W-:Y:S05]  /*0390*/  BSYNC.RECONVERGENT B0 ;  /* 0x0000000000007941 */ /* 0x000fea0003800200 */
.L_x_16:
[----:B------:R-:W-:Y:S05]  /*03a0*/  @!P0 EXIT ;  /* 0x000000000000894d */ /* 0x000fea0003800000 */
.L_x_19:
[----:B------:R-:W1:Y:S08]  /*03b0*/  LDC.64 R2, c[0x0][0x388] ;  /* 0x0000e200ff027b82 */ /* 0x000e700000000a00 */
[----:B0-----:R-:W0:Y:S08]  /*03c0*/  LDC.64 R4, c[0x0][0x390] ;  /* 0x0000e400ff047b82 */ /* 0x001e300000000a00 */
[----:B--2---:R-:W2:Y:S01]  /*03d0*/  LDC.64 R6, c[0x0][0x398] ;  /* 0x0000e600ff067b82 */ /* 0x004ea20000000a00 */
[----:B-1----:R-:W-:-:S06]  /*03e0*/  IMAD.WIDE.U32 R10, R9, 0x8, R2 ;  /* 0x00000008090a7825 */ /* 0x002fcc00078e0002 */
[----:B------:R-:W3:Y:S01]  /*03f0*/  LDG.E.64 R10, desc[UR4][R10.64] ;  /* 0x000000040a0a7981 */ /* 0x000ee2000c1e1b00 */
[----:B0-----:R-:W-:-:S06]  /*0400*/  IMAD.WIDE.U32 R12, R9, 0x8, R4 ;  /* 0x00000008090c7825 */ /* 0x001fcc00078e0004 */
[----:B------:R-:W3:Y:S01]  /*0410*/  LDG.E.64 R12, desc[UR4][R12.64] ;  /* 0x000000040c0c7981 */ /* 0x000ee2000c1e1b00 */
[----:B------:R-:W-:Y:S01]  /*0420*/  IADD3 R21, PT, PT, R0, R9, RZ ;  /* 0x0000000900157210 */ /* 0x000fe20007ffe0ff */
[----:B--2---:R-:W-:-:S04]  /*0430*/  IMAD.WIDE.U32 R8, R9, 0x8, R6 ;  /* 0x0000000809087825 */ /* 0x004fc800078e0006 */
[----:B------:R-:W-:-:S04]  /*0440*/  IMAD.WIDE.U32 R16, R21, 0x8, R2 ;  /* 0x0000000815107825 */ /* 0x000fc800078e0002 */
[----:B------:R-:W-:Y:S01]  /*0450*/  IMAD.WIDE.U32 R18, R21, 0x8, R4 ;  /* 0x0000000815127825 */ /* 0x000fe200078e0004 */
[----:B---3--:R-:W-:-:S07]  /*0460*/  DADD R14, R10, R12 ;  /* 0x000000000a0e7229 */ /* 0x008fce000000000c */
[----:B------:R0:W-:Y:S04]  /*0470*/  STG.E.64 desc[UR4][R8.64], R14 ;  /* 0x0000000e08007986 */ /* 0x0001e8000c101b04 */
[----:B------:R-:W2:Y:S04]  /*0480*/  LDG.E.64 R16, desc[UR4][R16.64] ;  /* 0x0000000410107981 */ /* 0x000ea8000c1e1b00 */
[----:B------:R-:W2:Y:S01]  /*0490*/  LDG.E.64 R18, desc[UR4][R18.64] ;  /* 0x0000000412127981 */ /* 0x000ea2000c1e1b00 */
[C---:B------:R-:W-:Y:S02]  /*04a0*/  IMAD.IADD R25, R21.reuse, 0x1, R0 ;  /* 0x0000000115197824 */ /* 0x040fe400078e0200 */
[----:B------:R-:W-:-:S04]  /*04b0*/  IMAD.WIDE.U32 R12, R21, 0x8, R6 ;  /* 0x00000008150c7825 */ /* 0x000fc800078e0006 */
[----:B------:R-:W-:-:S04]  /*04c0*/  IMAD.WIDE.U32 R20, R25, 0x8, R2 ;  /* 0x0000000819147825 */ /* 0x000fc800078e0002 */
[----:B------:R-:W-:Y:S01]  /*04d0*/  IMAD.WIDE.U32 R22, R25, 0x8, R4 ;  /* 0x0000000819167825 */ /* 0x000fe200078e0004 */
[----:B--2---:R-:W-:-:S07]  /*04e0*/  DADD R10, R16, R18 ;  /* 0x00000000100a7229 */ /* 0x004fce0000000012 */
[----:B------:R1:W-:Y:S04]  /*04f0*/  STG.E.64 desc[UR4][R12.64], R10 ;  /* 0x0000000a0c007986 */ /* 0x0003e8000c101b04 */
[----:B------:R-:W2:Y:S04]  /*0500*/  LDG.E.64 R20, desc[UR4][R20.64] ;  /* 0x0000000414147981 */ /* 0x000ea8000c1e1b00 */
[----:B------:R-:W2:Y:S01]  /*0510*/  LDG.E.64 R22, desc[UR4][R22.64] ;  /* 0x0000000416167981 */ /* 0x000ea2000c1e1b00 */
[C---:B0-----:R-:W-:Y:S01]  /*0520*/  IADD3 R9, PT, PT, R25.reuse, R0, RZ ;  /* 0x0000000019097210 */ /* 0x041fe20007ffe0ff */
[----:B------:R-:W-:-:S04]  /*0530*/  IMAD.WIDE.U32 R16, R25, 0x8, R6 ;  /* 0x0000000819107825 */ /* 0x000fc800078e0006 */
[----:B------:R-:W-:-:S04]  /*0540*/  IMAD.WIDE.U32 R2, R9, 0x8, R2 ;  /* 0x0000000809027825 */ /* 0x000fc800078e0002 */
[----:B------:R-:W-:Y:S01]  /*0550*/  IMAD.WIDE.U32 R4, R9, 0x8, R4 ;  /* 0x0000000809047825 */ /* 0x000fe200078e0004 */
[----:B--2---:R-:W-:-:S07]  /*0560*/  DADD R14, R20, R22 ;  /* 0x00000000140e7229 */ /* 0x004fce0000000016 */
[----:B------:R2:W-:Y:S04]  /*0570*/  STG.E.64 desc[UR4][R16.64], R14 ;  /* 0x0000000e10007986 */ /* 0x0005e8000c101b04 */
[----:B------:R-:W1:Y:S04]  /*0580*/  LDG.E.64 R2, desc[UR4][R2.64] ;  /* 0x0000000402027981 */ /* 0x000e68000c1e1b00 */
[----:B------:R-:W1:Y:S01]  /*0590*/  LDG.E.64 R4, desc[UR4][R4.64] ;  /* 0x0000000404047981 */ /* 0x000e62000c1e1b00 */
[----:B------:R-:W-:-:S04]  /*05a0*/  IMAD.WIDE.U32 R6, R9, 0x8, R6 ;  /* 0x0000000809067825 */ /* 0x000fc800078e0006 */
[----:B------:R-:W-:-:S05]  /*05b0*/  IMAD.IADD R9, R9, 0x1, R0 ;  /* 0x0000000109097824 */ /* 0x000fca00078e0200 */
[----:B------:R-:W-:Y:S01]  /*05c0*/  ISETP.GE.AND P0, PT, R9, UR6, PT ;  /* 0x0000000609007c0c */ /* 0x000fe2000bf06270 */
[----:B-1----:R-:W-:-:S07]  /*05d0*/  DADD R10, R2, R4 ;  /* 0x00000000020a7229 */ /* 0x002fce0000000004 */
[----:B------:R2:W-:Y:S05]  /*05e0*/  STG.E.64 desc[UR4][R6.64], R10 ;  /* 0x0000000a06007986 */ /* 0x0005ea000c101b04 */
[----:B------:R-:W-:Y:S05]  /*05f0*/  @!P0 BRA `(.L_x_19) ;  /* 0xfffffffc006c8947 */ /* 0x000fea000383ffff */
[----:B------:R-:W-:Y:S05]  /*0600*/  EXIT ;  /* 0x000000000000794d */ /* 0x000fea0003800000 */
.L_x_20:
        /* <DEDUP_REMOVED lines=15> */
.L_x_25:


//--------------------- .nv.shared.reserved.0     --------------------------
	.section	.nv.shared.reserved.0,"aw",@nobits
	.weak		__nv_reservedSMEM_offset_0_alias
	.size		__nv_reservedSMEM_offset_0_alias, 0, 64
	.other		__nv_reservedSMEM_offset_0_alias,@"STO_CUDA_RESERVED_SHARED STV_DEFAULT"
__nv_reservedSMEM_offset_0_alias:
	.zero		0
	.zero		64


//--------------------- .nv.constant0._Z5add_4iPdS_S_ --------------------------
	.section	.nv.constant0._Z5add_4iPdS_S_,"a",@progbits
	.sectionflags	@""
	.align	4
.nv.constant0._Z5add_4iPdS_S_:
	.zero		928


//--------------------- .nv.constant0._Z5add_3iPdS_S_ --------------------------
	.section	.nv.constant0._Z5add_3iPdS_S_,"a",@progbits
	.sectionflags	@""
	.align	4
.nv.constant0._Z5add_3iPdS_S_:
	.zero		928


//--------------------- .nv.constant0._Z5add_2iPdS_S_ --------------------------
	.section	.nv.constant0._Z5add_2iPdS_S_,"a",@progbits
	.sectionflags	@""
	.align	4
.nv.constant0._Z5add_2iPdS_S_:
	.zero		928


//--------------------- .nv.constant0._Z5add_1iPdS_S_ --------------------------
	.section	.nv.constant0._Z5add_1iPdS_S_,"a",@progbits
	.sectionflags	@""
	.align	4
.nv.constant0._Z5add_1iPdS_S_:
	.zero		928


//--------------------- SYMBOLS --------------------------

	.type		.nv.reservedSmem.offset0,@object
	.size		.nv.reservedSmem.offset0,0x4
